// auto-generated by cutlass_sweep.gemm — config: {"arch": "sm_100", "cluster_m": 1, "cluster_n": 1, "dtype": "e4m3", "dtype_b": "e4m3", "layout": "nt", "stages": 5, "tile_k": 32, "tile_m": 128, "tile_n": 128}
#include "cutlass/cutlass.h"
#include "cutlass/gemm/collective/collective_builder.hpp"
#include "cutlass/gemm/device/gemm_universal_adapter.h"
#include "cutlass/gemm/kernel/gemm_universal.hpp"
#include "cutlass/epilogue/collective/collective_builder.hpp"

using ElemA = cutlass::float_e4m3_t;
using ElemB = cutlass::float_e4m3_t;
using ElemCD = cutlass::float_e4m3_t;
using Acc  = float;
using TileShape    = cute::Shape<cute::_128, cute::_128, cute::_32>;
using ClusterShape = cute::Shape<cute::_1, cute::_1, cute::_1>;

using CollectiveEpilogue = typename cutlass::epilogue::collective::CollectiveBuilder<
    cutlass::arch::Sm100, cutlass::arch::OpClassTensorOp,
    TileShape, ClusterShape,
    cutlass::epilogue::collective::EpilogueTileAuto,
    Acc, Acc,
    ElemCD, cutlass::layout::RowMajor, 128 / cutlass::sizeof_bits<ElemCD>::value,
    ElemCD, cutlass::layout::RowMajor, 128 / cutlass::sizeof_bits<ElemCD>::value,
    cutlass::epilogue::collective::EpilogueScheduleAuto
  >::CollectiveOp;

using CollectiveMainloop = typename cutlass::gemm::collective::CollectiveBuilder<
    cutlass::arch::Sm100, cutlass::arch::OpClassTensorOp,
    ElemA, cutlass::layout::RowMajor, 128 / cutlass::sizeof_bits<ElemA>::value,
    ElemB, cutlass::layout::ColumnMajor, 128 / cutlass::sizeof_bits<ElemB>::value,
    Acc,
    TileShape, ClusterShape,
    cutlass::gemm::collective::StageCount<5>,
    cutlass::gemm::collective::KernelScheduleAuto
  >::CollectiveOp;

using GemmKernel = cutlass::gemm::kernel::GemmUniversal<
    cute::Shape<int,int,int,int>,
    CollectiveMainloop,
    CollectiveEpilogue
>;
using Gemm = cutlass::gemm::device::GemmUniversalAdapter<GemmKernel>;

// Force the device kernel symbol into the cubin without needing a host main.
auto* _anchor = &cutlass::device_kernel<GemmKernel>;


// ===== COMPILED SASS (sm_100a) =====

	.target	sm_100a

	.elftype	@"ET_EXEC"


//--------------------- .note.nv.tkinfo           --------------------------
	.section	.note.nv.tkinfo,"",@"SHT_NOTE"
	.sectionflags	@"SHF_NOTE_NV_TKINFO"
	.tkinfo
        /*0018*/ 	.word	0x00000002
        /*0030*/ 	.string	""
        /*0030*/ 	.string	"ptxas"
        /*0030*/ 	.string	"Cuda compilation tools, release 13.0, V13.0.88"
        /*0030*/ 	.string	"Build cuda_13.0.r13.0/compiler.36424714_0"
        /*0030*/ 	.string	"-arch sm_100a -m 64 "



//--------------------- .note.nv.cuinfo           --------------------------
	.section	.note.nv.cuinfo,"",@"SHT_NOTE"
	.sectionflags	@"SHF_NOTE_NV_CUINFO"
        /*0018*/ 	.short	0x0002
        /*001a*/ 	.short	0x0064
        /*001c*/ 	.short	0x0082
	.zero		2


//--------------------- .nv.info                  --------------------------
	.section	.nv.info,"",@"SHT_CUDA_INFO"
	.align	4


	//----- nvinfo : EIATTR_REGCOUNT
	.align		4
        /*0000*/ 	.byte	0x04, 0x2f
        /*0002*/ 	.short	(.L_19 - .L_18)
	.align		4
.L_18:
        /*0004*/ 	.word	index@(_ZN7cutlass13device_kernelINS_4gemm6kernel13GemmUniversalIN4cute5tupleIJiiiiEEENS1_10collective13CollectiveMmaINS1_35MainloopSm100TmaUmmaWarpSpecializedILi5ELi2ELi4ENS5_IJNS4_1CILi1EEESB_SB_EEEEENS5_IJNSA_ILi128EEESE_NSA_ILi32EEEEEENS_12float_e4m3_tENS5_IJlSB_lEEESH_SI_NS4_8TiledMMAINS4_8MMA_AtomIJNS4_10MMA_TraitsINS4_19SM100_MMA_F8F6F4_SSEJSH_SH_fSE_SE_NS4_17integral_constantINS4_4UMMA5MajorELSP_0EEESQ_NSN_INSO_7ScaleInELSR_0EEESS_EEEEEENS4_6LayoutISC_NS5_IJNSA_ILi0EEESW_SW_EEEEENS5_IJNS4_10UnderscoreESZ_SZ_EEEEENS4_13SM90_TMA_LOADENS4_14ComposedLayoutINS4_7SwizzleILi1ELi4ELi3EEENS4_18smem_ptr_flag_bitsILi8EEENSV_INS5_IJNSA_ILi8EEESF_EEENS5_IJSF_SB_EEEEEEEvNS4_8identityES12_S1C_vS1D_EENS_8epilogue10collective18CollectiveEpilogueINS1F_23Sm100TmaWarpSpecializedILi2ELi2ELi64ELb0ELb0EEEJSG_NS5_IJNSV_ISE_SB_EENSV_INSA_ILi64EEESB_EEEEESH_SI_SH_SI_NS1F_6fusion15FusionCallbacksIS1J_NS1O_17LinearCombinationISH_fSH_fLNS_15FloatRoundStyleE2EEESG_S1N_JEEENS4_5SM1004TMEM4LOAD26SM100_TMEM_LOAD_32dp32b64xES12_NS13_INS14_ILi2ELi4ELi3EEES17_NSV_INS5_IJS18_S1L_EEENS5_IJS1L_SB_EEEEEEENS4_39AutoVectorizingCopyWithAssumedAlignmentILi128EEENS4_14SM90_TMA_STOREES22_S24_S24_EEEvvEEEEvNT_6ParamsE)
        /*0008*/ 	.word	0x000000e0


	//----- nvinfo : EIATTR_FRAME_SIZE
	.align		4
.L_19:
        /*000c*/ 	.byte	0x04, 0x11
        /*000e*/ 	.short	(.L_21 - .L_20)
	.align		4
.L_20:
        /*0010*/ 	.word	index@($__internal_2_$__cuda_sm10x_tcgen05_guardrail_trap_unallocated_columns_being_dealloced)
        /*0014*/ 	.word	0x00000000


	//----- nvinfo : EIATTR_FRAME_SIZE
	.align		4
.L_21:
        /*0018*/ 	.byte	0x04, 0x11
        /*001a*/ 	.short	(.L_23 - .L_22)
	.align		4
.L_22:
        /*001c*/ 	.word	index@($__internal_1_$__cuda_sm10x_tcgen05_guardrail_trap_phase_invalid_during_alloc)
        /*0020*/ 	.word	0x00000000


	//----- nvinfo : EIATTR_FRAME_SIZE
	.align		4
.L_23:
        /*0024*/ 	.byte	0x04, 0x11
        /*0026*/ 	.short	(.L_25 - .L_24)
	.align		4
.L_24:
        /*0028*/ 	.word	index@($__internal_0_$__cuda_sm10x_tcgen05_guardrail_trap_col_being_dealloced_not_returned_by_alloc)
        /*002c*/ 	.word	0x00000000


	//----- nvinfo : EIATTR_FRAME_SIZE
	.align		4
.L_25:
        /*0030*/ 	.byte	0x04, 0x11
        /*0032*/ 	.short	(.L_27 - .L_26)
	.align		4
.L_26:
        /*0034*/ 	.word	index@(_ZN7cutlass13device_kernelINS_4gemm6kernel13GemmUniversalIN4cute5tupleIJiiiiEEENS1_10collective13CollectiveMmaINS1_35MainloopSm100TmaUmmaWarpSpecializedILi5ELi2ELi4ENS5_IJNS4_1CILi1EEESB_SB_EEEEENS5_IJNSA_ILi128EEESE_NSA_ILi32EEEEEENS_12float_e4m3_tENS5_IJlSB_lEEESH_SI_NS4_8TiledMMAINS4_8MMA_AtomIJNS4_10MMA_TraitsINS4_19SM100_MMA_F8F6F4_SSEJSH_SH_fSE_SE_NS4_17integral_constantINS4_4UMMA5MajorELSP_0EEESQ_NSN_INSO_7ScaleInELSR_0EEESS_EEEEEENS4_6LayoutISC_NS5_IJNSA_ILi0EEESW_SW_EEEEENS5_IJNS4_10UnderscoreESZ_SZ_EEEEENS4_13SM90_TMA_LOADENS4_14ComposedLayoutINS4_7SwizzleILi1ELi4ELi3EEENS4_18smem_ptr_flag_bitsILi8EEENSV_INS5_IJNSA_ILi8EEESF_EEENS5_IJSF_SB_EEEEEEEvNS4_8identityES12_S1C_vS1D_EENS_8epilogue10collective18CollectiveEpilogueINS1F_23Sm100TmaWarpSpecializedILi2ELi2ELi64ELb0ELb0EEEJSG_NS5_IJNSV_ISE_SB_EENSV_INSA_ILi64EEESB_EEEEESH_SI_SH_SI_NS1F_6fusion15FusionCallbacksIS1J_NS1O_17LinearCombinationISH_fSH_fLNS_15FloatRoundStyleE2EEESG_S1N_JEEENS4_5SM1004TMEM4LOAD26SM100_TMEM_LOAD_32dp32b64xES12_NS13_INS14_ILi2ELi4ELi3EEES17_NSV_INS5_IJS18_S1L_EEENS5_IJS1L_SB_EEEEEEENS4_39AutoVectorizingCopyWithAssumedAlignmentILi128EEENS4_14SM90_TMA_STOREES22_S24_S24_EEEvvEEEEvNT_6ParamsE)
        /*0038*/ 	.word	0x00000000


	//----- nvinfo : EIATTR_MIN_STACK_SIZE
	.align		4
.L_27:
        /*003c*/ 	.byte	0x04, 0x12
        /*003e*/ 	.short	(.L_29 - .L_28)
	.align		4
.L_28:
        /*0040*/ 	.word	index@(_ZN7cutlass13device_kernelINS_4gemm6kernel13GemmUniversalIN4cute5tupleIJiiiiEEENS1_10collective13CollectiveMmaINS1_35MainloopSm100TmaUmmaWarpSpecializedILi5ELi2ELi4ENS5_IJNS4_1CILi1EEESB_SB_EEEEENS5_IJNSA_ILi128EEESE_NSA_ILi32EEEEEENS_12float_e4m3_tENS5_IJlSB_lEEESH_SI_NS4_8TiledMMAINS4_8MMA_AtomIJNS4_10MMA_TraitsINS4_19SM100_MMA_F8F6F4_SSEJSH_SH_fSE_SE_NS4_17integral_constantINS4_4UMMA5MajorELSP_0EEESQ_NSN_INSO_7ScaleInELSR_0EEESS_EEEEEENS4_6LayoutISC_NS5_IJNSA_ILi0EEESW_SW_EEEEENS5_IJNS4_10UnderscoreESZ_SZ_EEEEENS4_13SM90_TMA_LOADENS4_14ComposedLayoutINS4_7SwizzleILi1ELi4ELi3EEENS4_18smem_ptr_flag_bitsILi8EEENSV_INS5_IJNSA_ILi8EEESF_EEENS5_IJSF_SB_EEEEEEEvNS4_8identityES12_S1C_vS1D_EENS_8epilogue10collective18CollectiveEpilogueINS1F_23Sm100TmaWarpSpecializedILi2ELi2ELi64ELb0ELb0EEEJSG_NS5_IJNSV_ISE_SB_EENSV_INSA_ILi64EEESB_EEEEESH_SI_SH_SI_NS1F_6fusion15FusionCallbacksIS1J_NS1O_17LinearCombinationISH_fSH_fLNS_15FloatRoundStyleE2EEESG_S1N_JEEENS4_5SM1004TMEM4LOAD26SM100_TMEM_LOAD_32dp32b64xES12_NS13_INS14_ILi2ELi4ELi3EEES17_NSV_INS5_IJS18_S1L_EEENS5_IJS1L_SB_EEEEEEENS4_39AutoVectorizingCopyWithAssumedAlignmentILi128EEENS4_14SM90_TMA_STOREES22_S24_S24_EEEvvEEEEvNT_6ParamsE)
        /*0044*/ 	.word	0x00000000
.L_29:


//--------------------- .nv.compat                --------------------------
	.section	.nv.compat,"",@"SHT_CUDA_COMPAT_INFO"
	.align	4
        /*0000*/ 	.byte	0x02, 0x09, 0x01, 0x00, 0x02, 0x02, 0x02, 0x00, 0x02, 0x05, 0x05, 0x00, 0x03, 0x07, 0x01, 0x01
        /*0010*/ 	.byte	0x02, 0x03, 0x01, 0x00, 0x02, 0x06, 0x01, 0x00, 0x04, 0x0b, 0x08, 0x00, 0x09, 0x00, 0x00, 0x00
        /*0020*/ 	.byte	0x00, 0x00, 0x00, 0x00


//--------------------- .nv.info._ZN7cutlass13device_kernelINS_4gemm6kernel13GemmUniversalIN4cute5tupleIJiiiiEEENS1_10collective13CollectiveMmaINS1_35MainloopSm100TmaUmmaWarpSpecializedILi5ELi2ELi4ENS5_IJNS4_1CILi1EEESB_SB_EEEEENS5_IJNSA_ILi128EEESE_NSA_ILi32EEEEEENS_12float_e4m3_tENS5_IJlSB_lEEESH_SI_NS4_8TiledMMAINS4_8MMA_AtomIJNS4_10MMA_TraitsINS4_19SM100_MMA_F8F6F4_SSEJSH_SH_fSE_SE_NS4_17integral_constantINS4_4UMMA5MajorELSP_0EEESQ_NSN_INSO_7ScaleInELSR_0EEESS_EEEEEENS4_6LayoutISC_NS5_IJNSA_ILi0EEESW_SW_EEEEENS5_IJNS4_10UnderscoreESZ_SZ_EEEEENS4_13SM90_TMA_LOADENS4_14ComposedLayoutINS4_7SwizzleILi1ELi4ELi3EEENS4_18smem_ptr_flag_bitsILi8EEENSV_INS5_IJNSA_ILi8EEESF_EEENS5_IJSF_SB_EEEEEEEvNS4_8identityES12_S1C_vS1D_EENS_8epilogue10collective18CollectiveEpilogueINS1F_23Sm100TmaWarpSpecializedILi2ELi2ELi64ELb0ELb0EEEJSG_NS5_IJNSV_ISE_SB_EENSV_INSA_ILi64EEESB_EEEEESH_SI_SH_SI_NS1F_6fusion15FusionCallbacksIS1J_NS1O_17LinearCombinationISH_fSH_fLNS_15FloatRoundStyleE2EEESG_S1N_JEEENS4_5SM1004TMEM4LOAD26SM100_TMEM_LOAD_32dp32b64xES12_NS13_INS14_ILi2ELi4ELi3EEES17_NSV_INS5_IJS18_S1L_EEENS5_IJS1L_SB_EEEEEEENS4_39AutoVectorizingCopyWithAssumedAlignmentILi128EEENS4_14SM90_TMA_STOREES22_S24_S24_EEEvvEEEEvNT_6ParamsE --------------------------
	.section	.nv.info._ZN7cutlass13device_kernelINS_4gemm6kernel13GemmUniversalIN4cute5tupleIJiiiiEEENS1_10collective13CollectiveMmaINS1_35MainloopSm100TmaUmmaWarpSpecializedILi5ELi2ELi4ENS5_IJNS4_1CILi1EEESB_SB_EEEEENS5_IJNSA_ILi128EEESE_NSA_ILi32EEEEEENS_12float_e4m3_tENS5_IJlSB_lEEESH_SI_NS4_8TiledMMAINS4_8MMA_AtomIJNS4_10MMA_TraitsINS4_19SM100_MMA_F8F6F4_SSEJSH_SH_fSE_SE_NS4_17integral_constantINS4_4UMMA5MajorELSP_0EEESQ_NSN_INSO_7ScaleInELSR_0EEESS_EEEEEENS4_6LayoutISC_NS5_IJNSA_ILi0EEESW_SW_EEEEENS5_IJNS4_10UnderscoreESZ_SZ_EEEEENS4_13SM90_TMA_LOADENS4_14ComposedLayoutINS4_7SwizzleILi1ELi4ELi3EEENS4_18smem_ptr_flag_bitsILi8EEENSV_INS5_IJNSA_ILi8EEESF_EEENS5_IJSF_SB_EEEEEEEvNS4_8identityES12_S1C_vS1D_EENS_8epilogue10collective18CollectiveEpilogueINS1F_23Sm100TmaWarpSpecializedILi2ELi2ELi64ELb0ELb0EEEJSG_NS5_IJNSV_ISE_SB_EENSV_INSA_ILi64EEESB_EEEEESH_SI_SH_SI_NS1F_6fusion15FusionCallbacksIS1J_NS1O_17LinearCombinationISH_fSH_fLNS_15FloatRoundStyleE2EEESG_S1N_JEEENS4_5SM1004TMEM4LOAD26SM100_TMEM_LOAD_32dp32b64xES12_NS13_INS14_ILi2ELi4ELi3EEES17_NSV_INS5_IJS18_S1L_EEENS5_IJS1L_SB_EEEEEEENS4_39AutoVectorizingCopyWithAssumedAlignmentILi128EEENS4_14SM90_TMA_STOREES22_S24_S24_EEEvvEEEEvNT_6ParamsE,"",@"SHT_CUDA_INFO"
	.sectionflags	@""
	.align	4


	//----- nvinfo : EIATTR_CUDA_API_VERSION
	.align		4
        /*0000*/ 	.byte	0x04, 0x37
        /*0002*/ 	.short	(.L_31 - .L_30)
.L_30:
        /*0004*/ 	.word	0x00000082


	//----- nvinfo : EIATTR_KPARAM_INFO
	.align		4
.L_31:
        /*0008*/ 	.byte	0x04, 0x17
        /*000a*/ 	.short	(.L_33 - .L_32)
.L_32:
        /*000c*/ 	.word	0x00000000
        /*0010*/ 	.short	0x0000
        /*0012*/ 	.short	0x0000
        /*0014*/ 	.byte	0x00, 0xf0, 0x01, 0x20


	//----- nvinfo : EIATTR_AT_ENTRY_FRAGMENTS
	.align		4
.L_33:
        /*0018*/ 	.byte	0x04, 0x4f
        /*001a*/ 	.short	(.L_35 - .L_34)


	//   ....[0]....
.L_34:
        /*001c*/ 	.word	0x00000006


	//----- nvinfo : EIATTR_RESERVED_SMEM_USED
	.align		4
.L_35:
        /*0020*/ 	.byte	0x01, 0x41
	.zero		2


	//----- nvinfo : EIATTR_SPARSE_MMA_MASK
	.align		4
        /*0024*/ 	.byte	0x03, 0x50
        /*0026*/ 	.short	0x0000


	//----- nvinfo : EIATTR_TCGEN05_1CTA_USED
	.align		4
        /*0028*/ 	.byte	0x01, 0x51
	.zero		2


	//----- nvinfo : EIATTR_MAXREG_COUNT
	.align		4
        /*002c*/ 	.byte	0x03, 0x1b
        /*002e*/ 	.short	0x00ff


	//----- nvinfo : EIATTR_NUM_BARRIERS
	.align		4
        /*0030*/ 	.byte	0x02, 0x4c
        /*0032*/ 	.byte	0x07
	.zero		1


	//----- nvinfo : EIATTR_EXTERNS
	.align		4
        /*0034*/ 	.byte	0x04, 0x0f
        /*0036*/ 	.short	(.L_37 - .L_36)


	//   ....[0]....
	.align		4
.L_36:
        /*0038*/ 	.word	index@(__assertfail)


	//----- nvinfo : EIATTR_MERCURY_ISA_VERSION
	.align		4
.L_37:
        /*003c*/ 	.byte	0x03, 0x5f
        /*003e*/ 	.short	0x0101


	//----- nvinfo : EIATTR_INT_WARP_WIDE_INSTR_OFFSETS
	.align		4
        /*0040*/ 	.byte	0x04, 0x31
        /*0042*/ 	.short	(.L_39 - .L_38)


	//   ....[0]....
.L_38:
        /*0044*/ 	.word	0x00001da0


	//   ....[1]....
        /*0048*/ 	.word	0x00003730


	//   ....[2]....
        /*004c*/ 	.word	0x00003750


	//   ....[3]....
        /*0050*/ 	.word	0x00003780


	//   ....[4]....
        /*0054*/ 	.word	0x000040b0


	//   ....[5]....
        /*0058*/ 	.word	0x00004120


	//   ....[6]....
        /*005c*/ 	.word	0x00004300


	//   ....[7]....
        /*0060*/ 	.word	0x00004460


	//----- nvinfo : EIATTR_COOP_GROUP_MASK_REGIDS
	.align		4
.L_39:
        /*0064*/ 	.byte	0x04, 0x29
        /*0066*/ 	.short	(.L_41 - .L_40)


	//   ....[0]....
.L_40:
        /*0068*/ 	.word	0xffffffff


	//   ....[1]....
        /*006c*/ 	.word	0xffffffff


	//   ....[2]....
        /*0070*/ 	.word	0xffffffff


	//   ....[3]....
        /*0074*/ 	.word	0xffffffff


	//   ....[4]....
        /*0078*/ 	.word	0xffffffff


	//   ....[5]....
        /*007c*/ 	.word	0xffffffff


	//   ....[6]....
        /*0080*/ 	.word	0xffffffff


	//   ....[7]....
        /*0084*/ 	.word	0xffffffff


	//   ....[8]....
        /*0088*/ 	.word	0xffffffff


	//   ....[9]....
        /*008c*/ 	.word	0xffffffff


	//   ....[10]....
        /*0090*/ 	.word	0xffffffff


	//   ....[11]....
        /*0094*/ 	.word	0xffffffff


	//   ....[12]....
        /*0098*/ 	.word	0xffffffff


	//----- nvinfo : EIATTR_COOP_GROUP_INSTR_OFFSETS
	.align		4
.L_41:
        /*009c*/ 	.byte	0x04, 0x28
        /*009e*/ 	.short	(.L_43 - .L_42)


	//   ....[0]....
.L_42:
        /*00a0*/ 	.word	0x00000090


	//   ....[1]....
        /*00a4*/ 	.word	0x000004d0


	//   ....[2]....
        /*00a8*/ 	.word	0x00000660


	//   ....[3]....
        /*00ac*/ 	.word	0x000007c0


	//   ....[4]....
        /*00b0*/ 	.word	0x000008c0


	//   ....[5]....
        /*00b4*/ 	.word	0x00000a30


	//   ....[6]....
        /*00b8*/ 	.word	0x00000bd0


	//   ....[7]....
        /*00bc*/ 	.word	0x00001c80


	//   ....[8]....
        /*00c0*/ 	.word	0x00002af0


	//   ....[9]....
        /*00c4*/ 	.word	0x00002d00


	//   ....[10]....
        /*00c8*/ 	.word	0x00002d30


	//   ....[11]....
        /*00cc*/ 	.word	0x00003610


	//   ....[12]....
        /*00d0*/ 	.word	0x00003840


	//----- nvinfo : EIATTR_VRC_CTA_INIT_COUNT
	.align		4
.L_43:
        /*00d4*/ 	.byte	0x02, 0x4a
        /*00d6*/ 	.byte	0x80
	.zero		1


	//----- nvinfo : EIATTR_SYSCALL_OFFSETS
	.align		4
        /*00d8*/ 	.byte	0x04, 0x46
        /*00da*/ 	.short	(.L_45 - .L_44)


	//   ....[0]....
.L_44:
        /*00dc*/ 	.word	0x00004e90


	//   ....[1]....
        /*00e0*/ 	.word	0x00004fd0


	//   ....[2]....
        /*00e4*/ 	.word	0x00005830


	//   ....[3]....
        /*00e8*/ 	.word	0x00006e40


	//----- nvinfo : EIATTR_MBARRIER_INSTR_OFFSETS
	.align		4
.L_45:
        /*00ec*/ 	.byte	0x04, 0x39
        /*00ee*/ 	.short	(.L_47 - .L_46)


	//   ....[0]....
.L_46:
        /*00f0*/ 	.word	0x000005b0
        /*00f4*/ 	.word	0x000000ff
        /*00f8*/ 	.word	0x00000000
        /*00fc*/ 	.short	0x0100
        /*00fe*/ 	.byte	0x05
	.zero		1


	//   ....[1]....
        /*0100*/ 	.word	0x000005c0
        /*0104*/ 	.word	0x000000ff
        /*0108*/ 	.word	0x00000028
        /*010c*/ 	.short	0x0100
        /*010e*/ 	.byte	0x05
	.zero		1


	//   ....[2]....
        /*0110*/ 	.word	0x000005d0
        /*0114*/ 	.word	0x000000ff
        /*0118*/ 	.word	0x00000008
        /*011c*/ 	.short	0x0100
        /*011e*/ 	.byte	0x05
	.zero		1


	//   ....[3]....
        /*0120*/ 	.word	0x000005e0
        /*0124*/ 	.word	0x000000ff
        /*0128*/ 	.word	0x00000030
        /*012c*/ 	.short	0x0100
        /*012e*/ 	.byte	0x05
	.zero		1


	//   ....[4]....
        /*0130*/ 	.word	0x000005f0
        /*0134*/ 	.word	0x000000ff
        /*0138*/ 	.word	0x00000010
        /*013c*/ 	.short	0x0100
        /*013e*/ 	.byte	0x05
	.zero		1


	//   ....[5]....
        /*0140*/ 	.word	0x00000600
        /*0144*/ 	.word	0x000000ff
        /*0148*/ 	.word	0x00000038
        /*014c*/ 	.short	0x0100
        /*014e*/ 	.byte	0x05
	.zero		1


	//   ....[6]....
        /*0150*/ 	.word	0x00000610
        /*0154*/ 	.word	0x000000ff
        /*0158*/ 	.word	0x00000018
        /*015c*/ 	.short	0x0100
        /*015e*/ 	.byte	0x05
	.zero		1


	//   ....[7]....
        /*0160*/ 	.word	0x00000620
        /*0164*/ 	.word	0x000000ff
        /*0168*/ 	.word	0x00000040
        /*016c*/ 	.short	0x0100
        /*016e*/ 	.byte	0x05
	.zero		1


	//   ....[8]....
        /*0170*/ 	.word	0x00000630
        /*0174*/ 	.word	0x000000ff
        /*0178*/ 	.word	0x00000020
        /*017c*/ 	.short	0x0100
        /*017e*/ 	.byte	0x05
	.zero		1


	//   ....[9]....
        /*0180*/ 	.word	0x00000640
        /*0184*/ 	.word	0x000000ff
        /*0188*/ 	.word	0x00000048
        /*018c*/ 	.short	0x0100
        /*018e*/ 	.byte	0x05
	.zero		1


	//   ....[10]....
        /*0190*/ 	.word	0x00000770
        /*0194*/ 	.word	0x000000ff
        /*0198*/ 	.word	0x00000050
        /*019c*/ 	.short	0x0100
        /*019e*/ 	.byte	0x07
	.zero		1


	//   ....[11]....
        /*01a0*/ 	.word	0x00000780
        /*01a4*/ 	.word	0x000000ff
        /*01a8*/ 	.word	0x00000060
        /*01ac*/ 	.short	0x0100
        /*01ae*/ 	.byte	0x07
	.zero		1


	//   ....[12]....
        /*01b0*/ 	.word	0x00000790
        /*01b4*/ 	.word	0x000000ff
        /*01b8*/ 	.word	0x00000058
        /*01bc*/ 	.short	0x0100
        /*01be*/ 	.byte	0x07
	.zero		1


	//   ....[13]....
        /*01c0*/ 	.word	0x000007a0
        /*01c4*/ 	.word	0x000000ff
        /*01c8*/ 	.word	0x00000068
        /*01cc*/ 	.short	0x0100
        /*01ce*/ 	.byte	0x07
	.zero		1


	//   ....[14]....
        /*01d0*/ 	.word	0x00000890
        /*01d4*/ 	.word	0x000000ff
        /*01d8*/ 	.word	0x00000070
        /*01dc*/ 	.short	0x0100
        /*01de*/ 	.byte	0x05
	.zero		1


	//   ....[15]....
        /*01e0*/ 	.word	0x000008a0
        /*01e4*/ 	.word	0x000000ff
        /*01e8*/ 	.word	0x00000078
        /*01ec*/ 	.short	0x0100
        /*01ee*/ 	.byte	0x05
	.zero		1


	//   ....[16]....
        /*01f0*/ 	.word	0x000009e0
        /*01f4*/ 	.word	0x000000ff
        /*01f8*/ 	.word	0x00000080
        /*01fc*/ 	.short	0x0100
        /*01fe*/ 	.byte	0x05
	.zero		1


	//   ....[17]....
        /*0200*/ 	.word	0x000009f0
        /*0204*/ 	.word	0x000000ff
        /*0208*/ 	.word	0x00000090
        /*020c*/ 	.short	0x0100
        /*020e*/ 	.byte	0x05
	.zero		1


	//   ....[18]....
        /*0210*/ 	.word	0x00000a00
        /*0214*/ 	.word	0x000000ff
        /*0218*/ 	.word	0x00000088
        /*021c*/ 	.short	0x0100
        /*021e*/ 	.byte	0x05
	.zero		1


	//   ....[19]....
        /*0220*/ 	.word	0x00000a10
        /*0224*/ 	.word	0x000000ff
        /*0228*/ 	.word	0x00000098
        /*022c*/ 	.short	0x0100
        /*022e*/ 	.byte	0x05
	.zero		1


	//   ....[20]....
        /*0230*/ 	.word	0x00000b40
        /*0234*/ 	.word	0x000000ff
        /*0238*/ 	.word	0x000000a0
        /*023c*/ 	.short	0x0100
        /*023e*/ 	.byte	0x07
	.zero		1


	//   ....[21]....
        /*0240*/ 	.word	0x00000b50
        /*0244*/ 	.word	0x000000ff
        /*0248*/ 	.word	0x000000c0
        /*024c*/ 	.short	0x0100
        /*024e*/ 	.byte	0x07
	.zero		1


	//   ....[22]....
        /*0250*/ 	.word	0x00000b60
        /*0254*/ 	.word	0x000000ff
        /*0258*/ 	.word	0x000000a8
        /*025c*/ 	.short	0x0100
        /*025e*/ 	.byte	0x07
	.zero		1


	//   ....[23]....
        /*0260*/ 	.word	0x00000b70
        /*0264*/ 	.word	0x000000ff
        /*0268*/ 	.word	0x000000c8
        /*026c*/ 	.short	0x0100
        /*026e*/ 	.byte	0x07
	.zero		1


	//   ....[24]....
        /*0270*/ 	.word	0x00000b80
        /*0274*/ 	.word	0x000000ff
        /*0278*/ 	.word	0x000000b0
        /*027c*/ 	.short	0x0100
        /*027e*/ 	.byte	0x07
	.zero		1


	//   ....[25]....
        /*0280*/ 	.word	0x00000b90
        /*0284*/ 	.word	0x000000ff
        /*0288*/ 	.word	0x000000d0
        /*028c*/ 	.short	0x0100
        /*028e*/ 	.byte	0x07
	.zero		1


	//   ....[26]....
        /*0290*/ 	.word	0x00000ba0
        /*0294*/ 	.word	0x000000ff
        /*0298*/ 	.word	0x000000b8
        /*029c*/ 	.short	0x0100
        /*029e*/ 	.byte	0x07
	.zero		1


	//   ....[27]....
        /*02a0*/ 	.word	0x00000bb0
        /*02a4*/ 	.word	0x000000ff
        /*02a8*/ 	.word	0x000000d8
        /*02ac*/ 	.short	0x0100
        /*02ae*/ 	.byte	0x07
	.zero		1


	//   ....[28]....
        /*02b0*/ 	.word	0x00000ca0
        /*02b4*/ 	.word	0x000000ff
        /*02b8*/ 	.word	0x000000e0
        /*02bc*/ 	.short	0x0100
        /*02be*/ 	.byte	0x05
	.zero		1


	//   ....[29]....
        /*02c0*/ 	.word	0x00000cb0
        /*02c4*/ 	.word	0x000000ff
        /*02c8*/ 	.word	0x000000f0
        /*02cc*/ 	.short	0x0100
        /*02ce*/ 	.byte	0x05
	.zero		1


	//   ....[30]....
        /*02d0*/ 	.word	0x00000cc0
        /*02d4*/ 	.word	0x000000ff
        /*02d8*/ 	.word	0x000000e8
        /*02dc*/ 	.short	0x0100
        /*02de*/ 	.byte	0x05
	.zero		1


	//   ....[31]....
        /*02e0*/ 	.word	0x00000cd0
        /*02e4*/ 	.word	0x000000ff
        /*02e8*/ 	.word	0x000000f8
        /*02ec*/ 	.short	0x0100
        /*02ee*/ 	.byte	0x05
	.zero		1


	//   ....[32]....
        /*02f0*/ 	.word	0x000015a0
        /*02f4*/ 	.word	0x00000003
        /*02f8*/ 	.word	0x000000f0
        /*02fc*/ 	.short	0x010a
        /*02fe*/ 	.byte	0xff
	.zero		1


	//   ....[33]....
        /*0300*/ 	.word	0x000015d0
        /*0304*/ 	.word	0x00000003
        /*0308*/ 	.word	0x000000e0
        /*030c*/ 	.short	0x0101
        /*030e*/ 	.byte	0xff
	.zero		1


	//   ....[34]....
        /*0310*/ 	.word	0x000016a0
        /*0314*/ 	.word	0x000000ff
        /*0318*/ 	.word	0x00000028
        /*031c*/ 	.short	0x010a
        /*031e*/ 	.byte	0x08
	.zero		1


	//   ....[35]....
        /*0320*/ 	.word	0x00001740
        /*0324*/ 	.word	0x000000ff
        /*0328*/ 	.word	0x00000028
        /*032c*/ 	.short	0x010a
        /*032e*/ 	.byte	0x21
	.zero		1


	//   ....[36]....
        /*0330*/ 	.word	0x000018a0
        /*0334*/ 	.word	0x000000ff
        /*0338*/ 	.word	0x00000028
        /*033c*/ 	.short	0x010a
        /*033e*/ 	.byte	0x08
	.zero		1


	//   ....[37]....
        /*0340*/ 	.word	0x00001990
        /*0344*/ 	.word	0x000000ff
        /*0348*/ 	.word	0x00000078
        /*034c*/ 	.short	0x0101
        /*034e*/ 	.byte	0x04
	.zero		1


	//   ....[38]....
        /*0350*/ 	.word	0x000019b0
        /*0354*/ 	.word	0x000000ff
        /*0358*/ 	.word	0x00000028
        /*035c*/ 	.short	0x010a
        /*035e*/ 	.byte	0x08
	.zero		1


	//   ....[39]....
        /*0360*/ 	.word	0x00001a30
        /*0364*/ 	.word	0x000000ff
        /*0368*/ 	.word	0x00000028
        /*036c*/ 	.short	0x010a
        /*036e*/ 	.byte	0x11
	.zero		1


	//   ....[40]....
        /*0370*/ 	.word	0x00001b90
        /*0374*/ 	.word	0x000000ff
        /*0378*/ 	.word	0x00000028
        /*037c*/ 	.short	0x010a
        /*037e*/ 	.byte	0x08
	.zero		1


	//   ....[41]....
        /*0380*/ 	.word	0x00001cb0
        /*0384*/ 	.word	0x00000002
        /*0388*/ 	.word	0x00000080
        /*038c*/ 	.short	0x010a
        /*038e*/ 	.byte	0xff
	.zero		1


	//   ....[42]....
        /*0390*/ 	.word	0x00001d70
        /*0394*/ 	.word	0x00000002
        /*0398*/ 	.word	0x00000000
        /*039c*/ 	.short	0x0101
        /*039e*/ 	.byte	0xff
	.zero		1


	//   ....[43]....
        /*03a0*/ 	.word	0x000022d0
        /*03a4*/ 	.word	0x000000ff
        /*03a8*/ 	.word	0x00000000
        /*03ac*/ 	.short	0x010a
        /*03ae*/ 	.byte	0x05
	.zero		1


	//   ....[44]....
        /*03b0*/ 	.word	0x00002360
        /*03b4*/ 	.word	0x000000ff
        /*03b8*/ 	.word	0x00000000
        /*03bc*/ 	.short	0x010a
        /*03be*/ 	.byte	0x05
	.zero		1


	//   ....[45]....
        /*03c0*/ 	.word	0x000023f0
        /*03c4*/ 	.word	0x000000ff
        /*03c8*/ 	.word	0x00000000
        /*03cc*/ 	.short	0x010a
        /*03ce*/ 	.byte	0x05
	.zero		1


	//   ....[46]....
        /*03d0*/ 	.word	0x00002480
        /*03d4*/ 	.word	0x000000ff
        /*03d8*/ 	.word	0x00000000
        /*03dc*/ 	.short	0x010a
        /*03de*/ 	.byte	0x05
	.zero		1


	//   ....[47]....
        /*03e0*/ 	.word	0x00002520
        /*03e4*/ 	.word	0x00000000
        /*03e8*/ 	.word	0x00000000
        /*03ec*/ 	.short	0x010a
        /*03ee*/ 	.byte	0xff
	.zero		1


	//   ....[48]....
        /*03f0*/ 	.word	0x00002640
        /*03f4*/ 	.word	0x00000000
        /*03f8*/ 	.word	0x000000e0
        /*03fc*/ 	.short	0x010a
        /*03fe*/ 	.byte	0xff
	.zero		1


	//   ....[49]....
        /*0400*/ 	.word	0x000026a0
        /*0404*/ 	.word	0x00000004
        /*0408*/ 	.word	0x00000000
        /*040c*/ 	.short	0x0101
        /*040e*/ 	.byte	0xff
	.zero		1


	//   ....[50]....
        /*0410*/ 	.word	0x000026c0
        /*0414*/ 	.word	0x000000ff
        /*0418*/ 	.word	0x00000090
        /*041c*/ 	.short	0x010a
        /*041e*/ 	.byte	0x05
	.zero		1


	//   ....[51]....
        /*0420*/ 	.word	0x000027e0
        /*0424*/ 	.word	0x00000000
        /*0428*/ 	.word	0x00000080
        /*042c*/ 	.short	0x010a
        /*042e*/ 	.byte	0xff
	.zero		1


	//   ....[52]....
        /*0430*/ 	.word	0x000028f0
        /*0434*/ 	.word	0x00000000
        /*0438*/ 	.word	0x00000000
        /*043c*/ 	.short	0x0101
        /*043e*/ 	.byte	0xff
	.zero		1


	//   ....[53]....
        /*0440*/ 	.word	0x00002980
        /*0444*/ 	.word	0x000000ff
        /*0448*/ 	.word	0x00000090
        /*044c*/ 	.short	0x0106
        /*044e*/ 	.byte	0x05
	.zero		1


	//   ....[54]....
        /*0450*/ 	.word	0x000029a0
        /*0454*/ 	.word	0x000000ff
        /*0458*/ 	.word	0x00000090
        /*045c*/ 	.short	0x010a
        /*045e*/ 	.byte	0x05
	.zero		1


	//   ....[55]....
        /*0460*/ 	.word	0x00002a30
        /*0464*/ 	.word	0x000000ff
        /*0468*/ 	.word	0x00000090
        /*046c*/ 	.short	0x0106
        /*046e*/ 	.byte	0x04
	.zero		1


	//   ....[56]....
        /*0470*/ 	.word	0x00002a70
        /*0474*/ 	.word	0x00000000
        /*0478*/ 	.word	0x00000090
        /*047c*/ 	.short	0x010a
        /*047e*/ 	.byte	0xff
	.zero		1


	//   ....[57]....
        /*0480*/ 	.word	0x00002f50
        /*0484*/ 	.word	0x00000000
        /*0488*/ 	.word	0x00000080
        /*048c*/ 	.short	0x010a
        /*048e*/ 	.byte	0xff
	.zero		1


	//   ....[58]....
        /*0490*/ 	.word	0x00003050
        /*0494*/ 	.word	0x00000003
        /*0498*/ 	.word	0x00000000
        /*049c*/ 	.short	0x0101
        /*049e*/ 	.byte	0xff
	.zero		1


	//   ....[59]....
        /*04a0*/ 	.word	0x00003060
        /*04a4*/ 	.word	0x000000ff
        /*04a8*/ 	.word	0x00000000
        /*04ac*/ 	.short	0x010a
        /*04ae*/ 	.byte	0x04
	.zero		1


	//   ....[60]....
        /*04b0*/ 	.word	0x00003080
        /*04b4*/ 	.word	0x000000ff
        /*04b8*/ 	.word	0x000000c0
        /*04bc*/ 	.short	0x010a
        /*04be*/ 	.byte	0x09
	.zero		1


	//   ....[61]....
        /*04c0*/ 	.word	0x00003160
        /*04c4*/ 	.word	0x000000ff
        /*04c8*/ 	.word	0x00000000
        /*04cc*/ 	.short	0x010a
        /*04ce*/ 	.byte	0x07
	.zero		1


	//   ....[62]....
        /*04d0*/ 	.word	0x00003290
        /*04d4*/ 	.word	0x000000ff
        /*04d8*/ 	.word	0x00000000
        /*04dc*/ 	.short	0x010a
        /*04de*/ 	.byte	0x04
	.zero		1


	//   ....[63]....
        /*04e0*/ 	.word	0x00003440
        /*04e4*/ 	.word	0x000000ff
        /*04e8*/ 	.word	0x00000000
        /*04ec*/ 	.short	0x010a
        /*04ee*/ 	.byte	0x05
	.zero		1


	//   ....[64]....
        /*04f0*/ 	.word	0x000034d0
        /*04f4*/ 	.word	0x000000ff
        /*04f8*/ 	.word	0x00000000
        /*04fc*/ 	.short	0x010a
        /*04fe*/ 	.byte	0x05
	.zero		1


	//   ....[65]....
        /*0500*/ 	.word	0x00003560
        /*0504*/ 	.word	0x000000ff
        /*0508*/ 	.word	0x00000000
        /*050c*/ 	.short	0x010a
        /*050e*/ 	.byte	0x05
	.zero		1


	//   ....[66]....
        /*0510*/ 	.word	0x000035f0
        /*0514*/ 	.word	0x000000ff
        /*0518*/ 	.word	0x00000000
        /*051c*/ 	.short	0x010a
        /*051e*/ 	.byte	0x07
	.zero		1


	//   ....[67]....
        /*0520*/ 	.word	0x00003a50
        /*0524*/ 	.word	0x00000000
        /*0528*/ 	.word	0x00000080
        /*052c*/ 	.short	0x010a
        /*052e*/ 	.byte	0xff
	.zero		1


	//   ....[68]....
        /*0530*/ 	.word	0x00003b10
        /*0534*/ 	.word	0x00000000
        /*0538*/ 	.word	0x00000000
        /*053c*/ 	.short	0x0101
        /*053e*/ 	.byte	0xff
	.zero		1


	//   ....[69]....
        /*0540*/ 	.word	0x00003e30
        /*0544*/ 	.word	0x000000ff
        /*0548*/ 	.word	0x00000078
        /*054c*/ 	.short	0x010a
        /*054e*/ 	.byte	0x07
	.zero		1


	//   ....[70]....
        /*0550*/ 	.word	0x00004020
        /*0554*/ 	.word	0x000000ff
        /*0558*/ 	.word	0x00000060
        /*055c*/ 	.short	0x010a
        /*055e*/ 	.byte	0x07
	.zero		1


	//   ....[71]....
        /*0560*/ 	.word	0x000041f0
        /*0564*/ 	.word	0x000000ff
        /*0568*/ 	.word	0x00000050
        /*056c*/ 	.short	0x010b
        /*056e*/ 	.byte	0x07
	.zero		1


	//   ....[72]....
        /*0570*/ 	.word	0x00004260
        /*0574*/ 	.word	0x000000ff
        /*0578*/ 	.word	0x00000000
        /*057c*/ 	.short	0x0101
        /*057e*/ 	.byte	0x08
	.zero		1


	//   ....[73]....
        /*0580*/ 	.word	0x00004290
        /*0584*/ 	.word	0x000000ff
        /*0588*/ 	.word	0x00000068
        /*058c*/ 	.short	0x010a
        /*058e*/ 	.byte	0x07
	.zero		1


	//   ....[74]....
        /*0590*/ 	.word	0x000044a0
        /*0594*/ 	.word	0x000000ff
        /*0598*/ 	.word	0x00000058
        /*059c*/ 	.short	0x010b
        /*059e*/ 	.byte	0x07
	.zero		1


	//   ....[75]....
        /*05a0*/ 	.word	0x000044c0
        /*05a4*/ 	.word	0x000000ff
        /*05a8*/ 	.word	0x00000000
        /*05ac*/ 	.short	0x0101
        /*05ae*/ 	.byte	0x0d
	.zero		1


	//   ....[76]....
        /*05b0*/ 	.word	0x000044f0
        /*05b4*/ 	.word	0x000000ff
        /*05b8*/ 	.word	0x00000060
        /*05bc*/ 	.short	0x010a
        /*05be*/ 	.byte	0x07
	.zero		1


	//   ....[77]....
        /*05c0*/ 	.word	0x00004530
        /*05c4*/ 	.word	0x00000000
        /*05c8*/ 	.word	0x00000068
        /*05cc*/ 	.short	0x010a
        /*05ce*/ 	.byte	0xff
	.zero		1


	//   ....[78]....
        /*05d0*/ 	.word	0x00004860
        /*05d4*/ 	.word	0x00000000
        /*05d8*/ 	.word	0x00000080
        /*05dc*/ 	.short	0x010a
        /*05de*/ 	.byte	0xff
	.zero		1


	//   ....[79]....
        /*05e0*/ 	.word	0x00004970
        /*05e4*/ 	.word	0x00000000
        /*05e8*/ 	.word	0x00000000
        /*05ec*/ 	.short	0x0101
        /*05ee*/ 	.byte	0xff
	.zero		1


	//   ....[80]....
        /*05f0*/ 	.word	0x000053d0
        /*05f4*/ 	.word	0x00000003
        /*05f8*/ 	.word	0x00000050
        /*05fc*/ 	.short	0x010a
        /*05fe*/ 	.byte	0xff
	.zero		1


	//   ....[81]....
        /*0600*/ 	.word	0x00005410
        /*0604*/ 	.word	0x000000cf
        /*0608*/ 	.word	0x000000a0
        /*060c*/ 	.short	0x010a
        /*060e*/ 	.byte	0xff
	.zero		1


	//   ....[82]....
        /*0610*/ 	.word	0x00005540
        /*0614*/ 	.word	0x00000003
        /*0618*/ 	.word	0x00000050
        /*061c*/ 	.short	0x010a
        /*061e*/ 	.byte	0xff
	.zero		1


	//   ....[83]....
        /*0620*/ 	.word	0x000056a0
        /*0624*/ 	.word	0x00000000
        /*0628*/ 	.word	0x00000000
        /*062c*/ 	.short	0x0101
        /*062e*/ 	.byte	0xff
	.zero		1


	//   ....[84]....
        /*0630*/ 	.word	0x00005700
        /*0634*/ 	.word	0x000000cf
        /*0638*/ 	.word	0x000000a0
        /*063c*/ 	.short	0x010a
        /*063e*/ 	.byte	0xff
	.zero		1


	//   ....[85]....
        /*0640*/ 	.word	0x00006ab0
        /*0644*/ 	.word	0x000000d2
        /*0648*/ 	.word	0x00000050
        /*064c*/ 	.short	0x010a
        /*064e*/ 	.byte	0xff
	.zero		1


	//   ....[86]....
        /*0650*/ 	.word	0x00006b80
        /*0654*/ 	.word	0x000000d2
        /*0658*/ 	.word	0x00000050
        /*065c*/ 	.short	0x010a
        /*065e*/ 	.byte	0xff
	.zero		1


	//   ....[87]....
        /*0660*/ 	.word	0x00006cc0
        /*0664*/ 	.word	0x00000003
        /*0668*/ 	.word	0x00000000
        /*066c*/ 	.short	0x0101
        /*066e*/ 	.byte	0xff
	.zero		1


	//   ....[88]....
        /*0670*/ 	.word	0x000071d0
        /*0674*/ 	.word	0x000000ff
        /*0678*/ 	.word	0x00000000
        /*067c*/ 	.short	0x0101
        /*067e*/ 	.byte	0x05
	.zero		1


	//   ....[89]....
        /*0680*/ 	.word	0x00008150
        /*0684*/ 	.word	0x00000003
        /*0688*/ 	.word	0x000000f0
        /*068c*/ 	.short	0x010a
        /*068e*/ 	.byte	0xff
	.zero		1


	//   ....[90]....
        /*0690*/ 	.word	0x000081b0
        /*0694*/ 	.word	0x00000002
        /*0698*/ 	.word	0x00000028
        /*069c*/ 	.short	0x010a
        /*069e*/ 	.byte	0xff
	.zero		1


	//   ....[91]....
        /*06a0*/ 	.word	0x00008210
        /*06a4*/ 	.word	0x00000002
        /*06a8*/ 	.word	0x00000028
        /*06ac*/ 	.short	0x010a
        /*06ae*/ 	.byte	0xff
	.zero		1


	//   ....[92]....
        /*06b0*/ 	.word	0x00008260
        /*06b4*/ 	.word	0x00000002
        /*06b8*/ 	.word	0x00000080
        /*06bc*/ 	.short	0x010a
        /*06be*/ 	.byte	0xff
	.zero		1


	//   ....[93]....
        /*06c0*/ 	.word	0x000082c0
        /*06c4*/ 	.word	0x00000000
        /*06c8*/ 	.word	0x00000000
        /*06cc*/ 	.short	0x010a
        /*06ce*/ 	.byte	0xff
	.zero		1


	//   ....[94]....
        /*06d0*/ 	.word	0x00008320
        /*06d4*/ 	.word	0x00000000
        /*06d8*/ 	.word	0x00000000
        /*06dc*/ 	.short	0x010a
        /*06de*/ 	.byte	0xff
	.zero		1


	//   ....[95]....
        /*06e0*/ 	.word	0x00008380
        /*06e4*/ 	.word	0x00000000
        /*06e8*/ 	.word	0x00000000
        /*06ec*/ 	.short	0x010a
        /*06ee*/ 	.byte	0xff
	.zero		1


	//   ....[96]....
        /*06f0*/ 	.word	0x000083e0
        /*06f4*/ 	.word	0x00000000
        /*06f8*/ 	.word	0x00000000
        /*06fc*/ 	.short	0x010a
        /*06fe*/ 	.byte	0xff
	.zero		1


	//   ....[97]....
        /*0700*/ 	.word	0x00008430
        /*0704*/ 	.word	0x00000000
        /*0708*/ 	.word	0x000000e0
        /*070c*/ 	.short	0x010a
        /*070e*/ 	.byte	0xff
	.zero		1


	//   ....[98]....
        /*0710*/ 	.word	0x00008490
        /*0714*/ 	.word	0x00000000
        /*0718*/ 	.word	0x00000090
        /*071c*/ 	.short	0x010a
        /*071e*/ 	.byte	0xff
	.zero		1


	//   ....[99]....
        /*0720*/ 	.word	0x000084e0
        /*0724*/ 	.word	0x00000000
        /*0728*/ 	.word	0x00000080
        /*072c*/ 	.short	0x010a
        /*072e*/ 	.byte	0xff
	.zero		1


	//   ....[100]....
        /*0730*/ 	.word	0x00008540
        /*0734*/ 	.word	0x00000000
        /*0738*/ 	.word	0x00000090
        /*073c*/ 	.short	0x010a
        /*073e*/ 	.byte	0xff
	.zero		1


	//   ....[101]....
        /*0740*/ 	.word	0x00008590
        /*0744*/ 	.word	0x00000000
        /*0748*/ 	.word	0x00000080
        /*074c*/ 	.short	0x010a
        /*074e*/ 	.byte	0xff
	.zero		1


	//   ....[102]....
        /*0750*/ 	.word	0x000085f0
        /*0754*/ 	.word	0x00000003
        /*0758*/ 	.word	0x000000c0
        /*075c*/ 	.short	0x010a
        /*075e*/ 	.byte	0xff
	.zero		1


	//   ....[103]....
        /*0760*/ 	.word	0x00008650
        /*0764*/ 	.word	0x00000000
        /*0768*/ 	.word	0x00000000
        /*076c*/ 	.short	0x010a
        /*076e*/ 	.byte	0xff
	.zero		1


	//   ....[104]....
        /*0770*/ 	.word	0x000086b0
        /*0774*/ 	.word	0x00000000
        /*0778*/ 	.word	0x00000000
        /*077c*/ 	.short	0x010a
        /*077e*/ 	.byte	0xff
	.zero		1


	//   ....[105]....
        /*0780*/ 	.word	0x00008710
        /*0784*/ 	.word	0x00000000
        /*0788*/ 	.word	0x00000000
        /*078c*/ 	.short	0x010a
        /*078e*/ 	.byte	0xff
	.zero		1


	//   ....[106]....
        /*0790*/ 	.word	0x00008770
        /*0794*/ 	.word	0x00000000
        /*0798*/ 	.word	0x00000000
        /*079c*/ 	.short	0x010a
        /*079e*/ 	.byte	0xff
	.zero		1


	//   ....[107]....
        /*07a0*/ 	.word	0x000087d0
        /*07a4*/ 	.word	0x00000000
        /*07a8*/ 	.word	0x00000000
        /*07ac*/ 	.short	0x010a
        /*07ae*/ 	.byte	0xff
	.zero		1


	//   ....[108]....
        /*07b0*/ 	.word	0x00008820
        /*07b4*/ 	.word	0x00000000
        /*07b8*/ 	.word	0x00000080
        /*07bc*/ 	.short	0x010a
        /*07be*/ 	.byte	0xff
	.zero		1


	//   ....[109]....
        /*07c0*/ 	.word	0x00008880
        /*07c4*/ 	.word	0x00000000
        /*07c8*/ 	.word	0x00000078
        /*07cc*/ 	.short	0x010a
        /*07ce*/ 	.byte	0xff
	.zero		1


	//   ....[110]....
        /*07d0*/ 	.word	0x000088e0
        /*07d4*/ 	.word	0x00000003
        /*07d8*/ 	.word	0x00000060
        /*07dc*/ 	.short	0x010a
        /*07de*/ 	.byte	0xff
	.zero		1


	//   ....[111]....
        /*07e0*/ 	.word	0x00008940
        /*07e4*/ 	.word	0x00000003
        /*07e8*/ 	.word	0x00000068
        /*07ec*/ 	.short	0x010a
        /*07ee*/ 	.byte	0xff
	.zero		1


	//   ....[112]....
        /*07f0*/ 	.word	0x000089a0
        /*07f4*/ 	.word	0x00000000
        /*07f8*/ 	.word	0x00000060
        /*07fc*/ 	.short	0x010a
        /*07fe*/ 	.byte	0xff
	.zero		1


	//   ....[113]....
        /*0800*/ 	.word	0x000089f0
        /*0804*/ 	.word	0x00000000
        /*0808*/ 	.word	0x00000080
        /*080c*/ 	.short	0x010a
        /*080e*/ 	.byte	0xff
	.zero		1


	//   ....[114]....
        /*0810*/ 	.word	0x00008a40
        /*0814*/ 	.word	0x00000003
        /*0818*/ 	.word	0x00000050
        /*081c*/ 	.short	0x010a
        /*081e*/ 	.byte	0xff
	.zero		1


	//   ....[115]....
        /*0820*/ 	.word	0x00008a90
        /*0824*/ 	.word	0x000000cf
        /*0828*/ 	.word	0x000000a0
        /*082c*/ 	.short	0x010a
        /*082e*/ 	.byte	0xff
	.zero		1


	//   ....[116]....
        /*0830*/ 	.word	0x00008ae0
        /*0834*/ 	.word	0x000000d2
        /*0838*/ 	.word	0x00000050
        /*083c*/ 	.short	0x010a
        /*083e*/ 	.byte	0xff
	.zero		1


	//----- nvinfo : EIATTR_NUM_MBARRIERS
	.align		4
.L_47:
        /*0840*/ 	.byte	0x03, 0x38
        /*0842*/ 	.short	0x0020


	//----- nvinfo : EIATTR_EXIT_INSTR_OFFSETS
	.align		4
        /*0844*/ 	.byte	0x04, 0x1c
        /*0846*/ 	.short	(.L_49 - .L_48)


	//   ....[0]....
.L_48:
        /*0848*/ 	.word	0x00002550


	//   ....[1]....
        /*084c*/ 	.word	0x00002a40


	//   ....[2]....
        /*0850*/ 	.word	0x00002aa0


	//   ....[3]....
        /*0854*/ 	.word	0x00003850


	//   ....[4]....
        /*0858*/ 	.word	0x00004560


	//   ....[5]....
        /*085c*/ 	.word	0x000045a0


	//   ....[6]....
        /*0860*/ 	.word	0x00008140


	//----- nvinfo : EIATTR_MAX_THREADS
	.align		4
.L_49:
        /*0864*/ 	.byte	0x04, 0x05
        /*0866*/ 	.short	(.L_51 - .L_50)
.L_50:
        /*0868*/ 	.word	0x00000100
        /*086c*/ 	.word	0x00000001
        /*0870*/ 	.word	0x00000001


	//----- nvinfo : EIATTR_CRS_STACK_SIZE
	.align		4
.L_51:
        /*0874*/ 	.byte	0x04, 0x1e
        /*0876*/ 	.short	(.L_53 - .L_52)
.L_52:
        /*0878*/ 	.word	0x00000000


	//----- nvinfo : EIATTR_CBANK_PARAM_SIZE
	.align		4
.L_53:
        /*087c*/ 	.byte	0x03, 0x19
        /*087e*/ 	.short	0x0800


	//----- nvinfo : EIATTR_PARAM_CBANK
	.align		4
        /*0880*/ 	.byte	0x04, 0x0a
        /*0882*/ 	.short	(.L_55 - .L_54)
	.align		4
.L_54:
        /*0884*/ 	.word	index@(.nv.constant0._ZN7cutlass13device_kernelINS_4gemm6kernel13GemmUniversalIN4cute5tupleIJiiiiEEENS1_10collective13CollectiveMmaINS1_35MainloopSm100TmaUmmaWarpSpecializedILi5ELi2ELi4ENS5_IJNS4_1CILi1EEESB_SB_EEEEENS5_IJNSA_ILi128EEESE_NSA_ILi32EEEEEENS_12float_e4m3_tENS5_IJlSB_lEEESH_SI_NS4_8TiledMMAINS4_8MMA_AtomIJNS4_10MMA_TraitsINS4_19SM100_MMA_F8F6F4_SSEJSH_SH_fSE_SE_NS4_17integral_constantINS4_4UMMA5MajorELSP_0EEESQ_NSN_INSO_7ScaleInELSR_0EEESS_EEEEEENS4_6LayoutISC_NS5_IJNSA_ILi0EEESW_SW_EEEEENS5_IJNS4_10UnderscoreESZ_SZ_EEEEENS4_13SM90_TMA_LOADENS4_14ComposedLayoutINS4_7SwizzleILi1ELi4ELi3EEENS4_18smem_ptr_flag_bitsILi8EEENSV_INS5_IJNSA_ILi8EEESF_EEENS5_IJSF_SB_EEEEEEEvNS4_8identityES12_S1C_vS1D_EENS_8epilogue10collective18CollectiveEpilogueINS1F_23Sm100TmaWarpSpecializedILi2ELi2ELi64ELb0ELb0EEEJSG_NS5_IJNSV_ISE_SB_EENSV_INSA_ILi64EEESB_EEEEESH_SI_SH_SI_NS1F_6fusion15FusionCallbacksIS1J_NS1O_17LinearCombinationISH_fSH_fLNS_15FloatRoundStyleE2EEESG_S1N_JEEENS4_5SM1004TMEM4LOAD26SM100_TMEM_LOAD_32dp32b64xES12_NS13_INS14_ILi2ELi4ELi3EEES17_NSV_INS5_IJS18_S1L_EEENS5_IJS1L_SB_EEEEEEENS4_39AutoVectorizingCopyWithAssumedAlignmentILi128EEENS4_14SM90_TMA_STOREES22_S24_S24_EEEvvEEEEvNT_6ParamsE)
        /*0888*/ 	.short	0x0380
        /*088a*/ 	.short	0x0800


	//----- nvinfo : EIATTR_SW_WAR
	.align		4
.L_55:
        /*088c*/ 	.byte	0x04, 0x36
        /*088e*/ 	.short	(.L_57 - .L_56)
.L_56:
        /*0890*/ 	.word	0x00000008
.L_57:


//--------------------- .nv.callgraph             --------------------------
	.section	.nv.callgraph,"",@"SHT_CUDA_CALLGRAPH"
	.align	4
	.sectionentsize	8
	.align		4
        /*0000*/ 	.word	0x00000000
	.align		4
        /*0004*/ 	.word	0xffffffff
	.align		4
        /*0008*/ 	.word	index@(_ZN7cutlass13device_kernelINS_4gemm6kernel13GemmUniversalIN4cute5tupleIJiiiiEEENS1_10collective13CollectiveMmaINS1_35MainloopSm100TmaUmmaWarpSpecializedILi5ELi2ELi4ENS5_IJNS4_1CILi1EEESB_SB_EEEEENS5_IJNSA_ILi128EEESE_NSA_ILi32EEEEEENS_12float_e4m3_tENS5_IJlSB_lEEESH_SI_NS4_8TiledMMAINS4_8MMA_AtomIJNS4_10MMA_TraitsINS4_19SM100_MMA_F8F6F4_SSEJSH_SH_fSE_SE_NS4_17integral_constantINS4_4UMMA5MajorELSP_0EEESQ_NSN_INSO_7ScaleInELSR_0EEESS_EEEEEENS4_6LayoutISC_NS5_IJNSA_ILi0EEESW_SW_EEEEENS5_IJNS4_10UnderscoreESZ_SZ_EEEEENS4_13SM90_TMA_LOADENS4_14ComposedLayoutINS4_7SwizzleILi1ELi4ELi3EEENS4_18smem_ptr_flag_bitsILi8EEENSV_INS5_IJNSA_ILi8EEESF_EEENS5_IJSF_SB_EEEEEEEvNS4_8identityES12_S1C_vS1D_EENS_8epilogue10collective18CollectiveEpilogueINS1F_23Sm100TmaWarpSpecializedILi2ELi2ELi64ELb0ELb0EEEJSG_NS5_IJNSV_ISE_SB_EENSV_INSA_ILi64EEESB_EEEEESH_SI_SH_SI_NS1F_6fusion15FusionCallbacksIS1J_NS1O_17LinearCombinationISH_fSH_fLNS_15FloatRoundStyleE2EEESG_S1N_JEEENS4_5SM1004TMEM4LOAD26SM100_TMEM_LOAD_32dp32b64xES12_NS13_INS14_ILi2ELi4ELi3EEES17_NSV_INS5_IJS18_S1L_EEENS5_IJS1L_SB_EEEEEEENS4_39AutoVectorizingCopyWithAssumedAlignmentILi128EEENS4_14SM90_TMA_STOREES22_S24_S24_EEEvvEEEEvNT_6ParamsE)
	.align		4
        /*000c*/ 	.word	index@(__assertfail)
	.align		4
        /*0010*/ 	.word	0x00000000
	.align		4
        /*0014*/ 	.word	0xfffffffe
	.align		4
        /*0018*/ 	.word	0x00000000
	.align		4
        /*001c*/ 	.word	0xfffffffd
	.align		4
        /*0020*/ 	.word	0x00000000
	.align		4
        /*0024*/ 	.word	0xfffffffc


//--------------------- .nv.constant4             --------------------------
	.section	.nv.constant4,"a",@progbits
	.align	8
	.align		8
.nv.constant4:
        /*0000*/ 	.dword	__assertfail
	.align		8
        /*0008*/ 	.dword	__unnamed_1
	.align		8
        /*0010*/ 	.dword	__unnamed_2
	.align		8
        /*0018*/ 	.dword	_ZN40_INTERNAL_8dabd1c3_4_k_cu_d78d15e5_340634cuda3std3__45__cpo5beginE
	.align		8
        /*0020*/ 	.dword	_ZN40_INTERNAL_8dabd1c3_4_k_cu_d78d15e5_340634cuda3std3__45__cpo3endE
	.align		8
        /*0028*/ 	.dword	_ZN40_INTERNAL_8dabd1c3_4_k_cu_d78d15e5_340634cuda3std3__45__cpo6cbeginE
	.align		8
        /*0030*/ 	.dword	_ZN40_INTERNAL_8dabd1c3_4_k_cu_d78d15e5_340634cuda3std3__45__cpo4cendE
	.align		8
        /*0038*/ 	.dword	_ZN40_INTERNAL_8dabd1c3_4_k_cu_d78d15e5_340634cuda3std3__442_GLOBAL__N__8dabd1c3_4_k_cu_d78d15e5_340636ignoreE
	.align		8
        /*0040*/ 	.dword	_ZN40_INTERNAL_8dabd1c3_4_k_cu_d78d15e5_340634cuda3std3__419piecewise_constructE
	.align		8
        /*0048*/ 	.dword	_ZN40_INTERNAL_8dabd1c3_4_k_cu_d78d15e5_340634cuda3std3__48in_placeE
	.align		8
        /*0050*/ 	.dword	_ZN40_INTERNAL_8dabd1c3_4_k_cu_d78d15e5_340634cuda3std6ranges3__45__cpo4swapE
	.align		8
        /*0058*/ 	.dword	_ZN40_INTERNAL_8dabd1c3_4_k_cu_d78d15e5_340634cuda3std6ranges3__45__cpo9iter_moveE
	.align		8
        /*0060*/ 	.dword	_ZN40_INTERNAL_8dabd1c3_4_k_cu_d78d15e5_340634cute7productE
	.align		8
        /*0068*/ 	.dword	_ZN40_INTERNAL_8dabd1c3_4_k_cu_d78d15e5_340634cute1_E
	.align		8
        /*0070*/ 	.dword	$str$25
	.align		8
        /*0078*/ 	.dword	$str$26
	.align		8
        /*0080*/ 	.dword	$str$27
	.align		8
        /*0088*/ 	.dword	$str$28


//--------------------- .text._ZN7cutlass13device_kernelINS_4gemm6kernel13GemmUniversalIN4cute5tupleIJiiiiEEENS1_10collective13CollectiveMmaINS1_35MainloopSm100TmaUmmaWarpSpecializedILi5ELi2ELi4ENS5_IJNS4_1CILi1EEESB_SB_EEEEENS5_IJNSA_ILi128EEESE_NSA_ILi32EEEEEENS_12float_e4m3_tENS5_IJlSB_lEEESH_SI_NS4_8TiledMMAINS4_8MMA_AtomIJNS4_10MMA_TraitsINS4_19SM100_MMA_F8F6F4_SSEJSH_SH_fSE_SE_NS4_17integral_constantINS4_4UMMA5MajorELSP_0EEESQ_NSN_INSO_7ScaleInELSR_0EEESS_EEEEEENS4_6LayoutISC_NS5_IJNSA_ILi0EEESW_SW_EEEEENS5_IJNS4_10UnderscoreESZ_SZ_EEEEENS4_13SM90_TMA_LOADENS4_14ComposedLayoutINS4_7SwizzleILi1ELi4ELi3EEENS4_18smem_ptr_flag_bitsILi8EEENSV_INS5_IJNSA_ILi8EEESF_EEENS5_IJSF_SB_EEEEEEEvNS4_8identityES12_S1C_vS1D_EENS_8epilogue10collective18CollectiveEpilogueINS1F_23Sm100TmaWarpSpecializedILi2ELi2ELi64ELb0ELb0EEEJSG_NS5_IJNSV_ISE_SB_EENSV_INSA_ILi64EEESB_EEEEESH_SI_SH_SI_NS1F_6fusion15FusionCallbacksIS1J_NS1O_17LinearCombinationISH_fSH_fLNS_15FloatRoundStyleE2EEESG_S1N_JEEENS4_5SM1004TMEM4LOAD26SM100_TMEM_LOAD_32dp32b64xES12_NS13_INS14_ILi2ELi4ELi3EEES17_NSV_INS5_IJS18_S1L_EEENS5_IJS1L_SB_EEEEEEENS4_39AutoVectorizingCopyWithAssumedAlignmentILi128EEENS4_14SM90_TMA_STOREES22_S24_S24_EEEvvEEEEvNT_6ParamsE --------------------------
	.section	.text._ZN7cutlass13device_kernelINS_4gemm6kernel13GemmUniversalIN4cute5tupleIJiiiiEEENS1_10collective13CollectiveMmaINS1_35MainloopSm100TmaUmmaWarpSpecializedILi5ELi2ELi4ENS5_IJNS4_1CILi1EEESB_SB_EEEEENS5_IJNSA_ILi128EEESE_NSA_ILi32EEEEEENS_12float_e4m3_tENS5_IJlSB_lEEESH_SI_NS4_8TiledMMAINS4_8MMA_AtomIJNS4_10MMA_TraitsINS4_19SM100_MMA_F8F6F4_SSEJSH_SH_fSE_SE_NS4_17integral_constantINS4_4UMMA5MajorELSP_0EEESQ_NSN_INSO_7ScaleInELSR_0EEESS_EEEEEENS4_6LayoutISC_NS5_IJNSA_ILi0EEESW_SW_EEEEENS5_IJNS4_10UnderscoreESZ_SZ_EEEEENS4_13SM90_TMA_LOADENS4_14ComposedLayoutINS4_7SwizzleILi1ELi4ELi3EEENS4_18smem_ptr_flag_bitsILi8EEENSV_INS5_IJNSA_ILi8EEESF_EEENS5_IJSF_SB_EEEEEEEvNS4_8identityES12_S1C_vS1D_EENS_8epilogue10collective18CollectiveEpilogueINS1F_23Sm100TmaWarpSpecializedILi2ELi2ELi64ELb0ELb0EEEJSG_NS5_IJNSV_ISE_SB_EENSV_INSA_ILi64EEESB_EEEEESH_SI_SH_SI_NS1F_6fusion15FusionCallbacksIS1J_NS1O_17LinearCombinationISH_fSH_fLNS_15FloatRoundStyleE2EEESG_S1N_JEEENS4_5SM1004TMEM4LOAD26SM100_TMEM_LOAD_32dp32b64xES12_NS13_INS14_ILi2ELi4ELi3EEES17_NSV_INS5_IJS18_S1L_EEENS5_IJS1L_SB_EEEEEEENS4_39AutoVectorizingCopyWithAssumedAlignmentILi128EEENS4_14SM90_TMA_STOREES22_S24_S24_EEEvvEEEEvNT_6ParamsE,"ax",@progbits
	.align	128
.text._ZN7cutlass13device_kernelINS_4gemm6kernel13GemmUniversalIN4cute5tupleIJiiiiEEENS1_10collective13CollectiveMmaINS1_35MainloopSm100TmaUmmaWarpSpecializedILi5ELi2ELi4ENS5_IJNS4_1CILi1EEESB_SB_EEEEENS5_IJNSA_ILi128EEESE_NSA_ILi32EEEEEENS_12float_e4m3_tENS5_IJlSB_lEEESH_SI_NS4_8TiledMMAINS4_8MMA_AtomIJNS4_10MMA_TraitsINS4_19SM100_MMA_F8F6F4_SSEJSH_SH_fSE_SE_NS4_17integral_constantINS4_4UMMA5MajorELSP_0EEESQ_NSN_INSO_7ScaleInELSR_0EEESS_EEEEEENS4_6LayoutISC_NS5_IJNSA_ILi0EEESW_SW_EEEEENS5_IJNS4_10UnderscoreESZ_SZ_EEEEENS4_13SM90_TMA_LOADENS4_14ComposedLayoutINS4_7SwizzleILi1ELi4ELi3EEENS4_18smem_ptr_flag_bitsILi8EEENSV_INS5_IJNSA_ILi8EEESF_EEENS5_IJSF_SB_EEEEEEEvNS4_8identityES12_S1C_vS1D_EENS_8epilogue10collective18CollectiveEpilogueINS1F_23Sm100TmaWarpSpecializedILi2ELi2ELi64ELb0ELb0EEEJSG_NS5_IJNSV_ISE_SB_EENSV_INSA_ILi64EEESB_EEEEESH_SI_SH_SI_NS1F_6fusion15FusionCallbacksIS1J_NS1O_17LinearCombinationISH_fSH_fLNS_15FloatRoundStyleE2EEESG_S1N_JEEENS4_5SM1004TMEM4LOAD26SM100_TMEM_LOAD_32dp32b64xES12_NS13_INS14_ILi2ELi4ELi3EEES17_NSV_INS5_IJS18_S1L_EEENS5_IJS1L_SB_EEEEEEENS4_39AutoVectorizingCopyWithAssumedAlignmentILi128EEENS4_14SM90_TMA_STOREES22_S24_S24_EEEvvEEEEvNT_6ParamsE:
        .type           _ZN7cutlass13device_kernelINS_4gemm6kernel13GemmUniversalIN4cute5tupleIJiiiiEEENS1_10collective13CollectiveMmaINS1_35MainloopSm100TmaUmmaWarpSpecializedILi5ELi2ELi4ENS5_IJNS4_1CILi1EEESB_SB_EEEEENS5_IJNSA_ILi128EEESE_NSA_ILi32EEEEEENS_12float_e4m3_tENS5_IJlSB_lEEESH_SI_NS4_8TiledMMAINS4_8MMA_AtomIJNS4_10MMA_TraitsINS4_19SM100_MMA_F8F6F4_SSEJSH_SH_fSE_SE_NS4_17integral_constantINS4_4UMMA5MajorELSP_0EEESQ_NSN_INSO_7ScaleInELSR_0EEESS_EEEEEENS4_6LayoutISC_NS5_IJNSA_ILi0EEESW_SW_EEEEENS5_IJNS4_10UnderscoreESZ_SZ_EEEEENS4_13SM90_TMA_LOADENS4_14ComposedLayoutINS4_7SwizzleILi1ELi4ELi3EEENS4_18smem_ptr_flag_bitsILi8EEENSV_INS5_IJNSA_ILi8EEESF_EEENS5_IJSF_SB_EEEEEEEvNS4_8identityES12_S1C_vS1D_EENS_8epilogue10collective18CollectiveEpilogueINS1F_23Sm100TmaWarpSpecializedILi2ELi2ELi64ELb0ELb0EEEJSG_NS5_IJNSV_ISE_SB_EENSV_INSA_ILi64EEESB_EEEEESH_SI_SH_SI_NS1F_6fusion15FusionCallbacksIS1J_NS1O_17LinearCombinationISH_fSH_fLNS_15FloatRoundStyleE2EEESG_S1N_JEEENS4_5SM1004TMEM4LOAD26SM100_TMEM_LOAD_32dp32b64xES12_NS13_INS14_ILi2ELi4ELi3EEES17_NSV_INS5_IJS18_S1L_EEENS5_IJS1L_SB_EEEEEEENS4_39AutoVectorizingCopyWithAssumedAlignmentILi128EEENS4_14SM90_TMA_STOREES22_S24_S24_EEEvvEEEEvNT_6ParamsE,@function
        .size           _ZN7cutlass13device_kernelINS_4gemm6kernel13GemmUniversalIN4cute5tupleIJiiiiEEENS1_10collective13CollectiveMmaINS1_35MainloopSm100TmaUmmaWarpSpecializedILi5ELi2ELi4ENS5_IJNS4_1CILi1EEESB_SB_EEEEENS5_IJNSA_ILi128EEESE_NSA_ILi32EEEEEENS_12float_e4m3_tENS5_IJlSB_lEEESH_SI_NS4_8TiledMMAINS4_8MMA_AtomIJNS4_10MMA_TraitsINS4_19SM100_MMA_F8F6F4_SSEJSH_SH_fSE_SE_NS4_17integral_constantINS4_4UMMA5MajorELSP_0EEESQ_NSN_INSO_7ScaleInELSR_0EEESS_EEEEEENS4_6LayoutISC_NS5_IJNSA_ILi0EEESW_SW_EEEEENS5_IJNS4_10UnderscoreESZ_SZ_EEEEENS4_13SM90_TMA_LOADENS4_14ComposedLayoutINS4_7SwizzleILi1ELi4ELi3EEENS4_18smem_ptr_flag_bitsILi8EEENSV_INS5_IJNSA_ILi8EEESF_EEENS5_IJSF_SB_EEEEEEEvNS4_8identityES12_S1C_vS1D_EENS_8epilogue10collective18CollectiveEpilogueINS1F_23Sm100TmaWarpSpecializedILi2ELi2ELi64ELb0ELb0EEEJSG_NS5_IJNSV_ISE_SB_EENSV_INSA_ILi64EEESB_EEEEESH_SI_SH_SI_NS1F_6fusion15FusionCallbacksIS1J_NS1O_17LinearCombinationISH_fSH_fLNS_15FloatRoundStyleE2EEESG_S1N_JEEENS4_5SM1004TMEM4LOAD26SM100_TMEM_LOAD_32dp32b64xES12_NS13_INS14_ILi2ELi4ELi3EEES17_NSV_INS5_IJS18_S1L_EEENS5_IJS1L_SB_EEEEEEENS4_39AutoVectorizingCopyWithAssumedAlignmentILi128EEENS4_14SM90_TMA_STOREES22_S24_S24_EEEvvEEEEvNT_6ParamsE,(.L_x_146 - _ZN7cutlass13device_kernelINS_4gemm6kernel13GemmUniversalIN4cute5tupleIJiiiiEEENS1_10collective13CollectiveMmaINS1_35MainloopSm100TmaUmmaWarpSpecializedILi5ELi2ELi4ENS5_IJNS4_1CILi1EEESB_SB_EEEEENS5_IJNSA_ILi128EEESE_NSA_ILi32EEEEEENS_12float_e4m3_tENS5_IJlSB_lEEESH_SI_NS4_8TiledMMAINS4_8MMA_AtomIJNS4_10MMA_TraitsINS4_19SM100_MMA_F8F6F4_SSEJSH_SH_fSE_SE_NS4_17integral_constantINS4_4UMMA5MajorELSP_0EEESQ_NSN_INSO_7ScaleInELSR_0EEESS_EEEEEENS4_6LayoutISC_NS5_IJNSA_ILi0EEESW_SW_EEEEENS5_IJNS4_10UnderscoreESZ_SZ_EEEEENS4_13SM90_TMA_LOADENS4_14ComposedLayoutINS4_7SwizzleILi1ELi4ELi3EEENS4_18smem_ptr_flag_bitsILi8EEENSV_INS5_IJNSA_ILi8EEESF_EEENS5_IJSF_SB_EEEEEEEvNS4_8identityES12_S1C_vS1D_EENS_8epilogue10collective18CollectiveEpilogueINS1F_23Sm100TmaWarpSpecializedILi2ELi2ELi64ELb0ELb0EEEJSG_NS5_IJNSV_ISE_SB_EENSV_INSA_ILi64EEESB_EEEEESH_SI_SH_SI_NS1F_6fusion15FusionCallbacksIS1J_NS1O_17LinearCombinationISH_fSH_fLNS_15FloatRoundStyleE2EEESG_S1N_JEEENS4_5SM1004TMEM4LOAD26SM100_TMEM_LOAD_32dp32b64xES12_NS13_INS14_ILi2ELi4ELi3EEES17_NSV_INS5_IJS18_S1L_EEENS5_IJS1L_SB_EEEEEEENS4_39AutoVectorizingCopyWithAssumedAlignmentILi128EEENS4_14SM90_TMA_STOREES22_S24_S24_EEEvvEEEEvNT_6ParamsE)
        .other          _ZN7cutlass13device_kernelINS_4gemm6kernel13GemmUniversalIN4cute5tupleIJiiiiEEENS1_10collective13CollectiveMmaINS1_35MainloopSm100TmaUmmaWarpSpecializedILi5ELi2ELi4ENS5_IJNS4_1CILi1EEESB_SB_EEEEENS5_IJNSA_ILi128EEESE_NSA_ILi32EEEEEENS_12float_e4m3_tENS5_IJlSB_lEEESH_SI_NS4_8TiledMMAINS4_8MMA_AtomIJNS4_10MMA_TraitsINS4_19SM100_MMA_F8F6F4_SSEJSH_SH_fSE_SE_NS4_17integral_constantINS4_4UMMA5MajorELSP_0EEESQ_NSN_INSO_7ScaleInELSR_0EEESS_EEEEEENS4_6LayoutISC_NS5_IJNSA_ILi0EEESW_SW_EEEEENS5_IJNS4_10UnderscoreESZ_SZ_EEEEENS4_13SM90_TMA_LOADENS4_14ComposedLayoutINS4_7SwizzleILi1ELi4ELi3EEENS4_18smem_ptr_flag_bitsILi8EEENSV_INS5_IJNSA_ILi8EEESF_EEENS5_IJSF_SB_EEEEEEEvNS4_8identityES12_S1C_vS1D_EENS_8epilogue10collective18CollectiveEpilogueINS1F_23Sm100TmaWarpSpecializedILi2ELi2ELi64ELb0ELb0EEEJSG_NS5_IJNSV_ISE_SB_EENSV_INSA_ILi64EEESB_EEEEESH_SI_SH_SI_NS1F_6fusion15FusionCallbacksIS1J_NS1O_17LinearCombinationISH_fSH_fLNS_15FloatRoundStyleE2EEESG_S1N_JEEENS4_5SM1004TMEM4LOAD26SM100_TMEM_LOAD_32dp32b64xES12_NS13_INS14_ILi2ELi4ELi3EEES17_NSV_INS5_IJS18_S1L_EEENS5_IJS1L_SB_EEEEEEENS4_39AutoVectorizingCopyWithAssumedAlignmentILi128EEENS4_14SM90_TMA_STOREES22_S24_S24_EEEvvEEEEvNT_6ParamsE,@"STO_CUDA_ENTRY STV_DEFAULT"
_ZN7cutlass13device_kernelINS_4gemm6kernel13GemmUniversalIN4cute5tupleIJiiiiEEENS1_10collective13CollectiveMmaINS1_35MainloopSm100TmaUmmaWarpSpecializedILi5ELi2ELi4ENS5_IJNS4_1CILi1EEESB_SB_EEEEENS5_IJNSA_ILi128EEESE_NSA_ILi32EEEEEENS_12float_e4m3_tENS5_IJlSB_lEEESH_SI_NS4_8TiledMMAINS4_8MMA_AtomIJNS4_10MMA_TraitsINS4_19SM100_MMA_F8F6F4_SSEJSH_SH_fSE_SE_NS4_17integral_constantINS4_4UMMA5MajorELSP_0EEESQ_NSN_INSO_7ScaleInELSR_0EEESS_EEEEEENS4_6LayoutISC_NS5_IJNSA_ILi0EEESW_SW_EEEEENS5_IJNS4_10UnderscoreESZ_SZ_EEEEENS4_13SM90_TMA_LOADENS4_14ComposedLayoutINS4_7SwizzleILi1ELi4ELi3EEENS4_18smem_ptr_flag_bitsILi8EEENSV_INS5_IJNSA_ILi8EEESF_EEENS5_IJSF_SB_EEEEEEEvNS4_8identityES12_S1C_vS1D_EENS_8epilogue10collective18CollectiveEpilogueINS1F_23Sm100TmaWarpSpecializedILi2ELi2ELi64ELb0ELb0EEEJSG_NS5_IJNSV_ISE_SB_EENSV_INSA_ILi64EEESB_EEEEESH_SI_SH_SI_NS1F_6fusion15FusionCallbacksIS1J_NS1O_17LinearCombinationISH_fSH_fLNS_15FloatRoundStyleE2EEESG_S1N_JEEENS4_5SM1004TMEM4LOAD26SM100_TMEM_LOAD_32dp32b64xES12_NS13_INS14_ILi2ELi4ELi3EEES17_NSV_INS5_IJS18_S1L_EEENS5_IJS1L_SB_EEEEEEENS4_39AutoVectorizingCopyWithAssumedAlignmentILi128EEENS4_14SM90_TMA_STOREES22_S24_S24_EEEvvEEEEvNT_6ParamsE:
[----:B------:R-:W1:Y:S01]  /*0000*/  LDC R1, c[0x0][0x37c] ;  /* 0x0000df00ff017b82 */ /* 0x000e620000000800 */
[----:B------:R-:W2:Y:S01]  /*0010*/  S2R R189, SR_TID.X ;  /* 0x0000000000bd7919 */ /* 0x000ea20000002100 */
[----:B------:R-:W3:Y:S01]  /*0020*/  LDCU.64 UR4, c[0x0][0x890] ;  /* 0x00011200ff0477ac */ /* 0x000ee20008000a00 */
[----:B------:R-:W-:Y:S02]  /*0030*/  PRMT R171, RZ, 0x7610, R171 ;  /* 0x00007610ffab7816 */ /* 0x000fe400000000ab */
[----:B------:R-:W-:Y:S01]  /*0040*/  ELECT P5, URZ, PT ;  /* 0x0000000000ff782f */ /* 0x000fe200038a0000 */
[----:B------:R-:W4:Y:S01]  /*0050*/  LDCU.64 UR46, c[0x0][0x358] ;  /* 0x00006b00ff2e77ac */ /* 0x000f220008000a00 */
[----:B---3--:R-:W-:-:S04]  /*0060*/  UISETP.NE.U32.AND UP0, UPT, UR4, URZ, UPT ;  /* 0x000000ff0400728c */ /* 0x008fc8000bf05070 */
[----:B------:R-:W-:Y:S01]  /*0070*/  UISETP.NE.AND.EX UP0, UPT, UR5, URZ, UPT, UP0 ;  /* 0x000000ff0500728c */ /* 0x000fe2000bf05300 */
[----:B--2---:R-:W-:-:S05]  /*0080*/  SHF.R.U32.HI R173, RZ, 0x5, R189 ;  /* 0x00000005ffad7819 */ /* 0x004fca00000116bd */
[----:B------:R-:W2:Y:S02]  /*0090*/  SHFL.IDX PT, R0, R173, RZ, 0x1f ;  /* 0x00001fffad007589 */ /* 0x000ea400000e0000 */
[----:B--2---:R-:W-:Y:S01]  /*00a0*/  R2UR UR8, R0 ;  /* 0x00000000000872ca */ /* 0x004fe200000e0000 */
[----:B-1--4-:R-:W-:-:S14]  /*00b0*/  BRA.U UP0, `(.L_x_0) ;  /* 0x00000001002c7547 */ /* 0x012fdc000b800000 */
[----:B------:R-:W1:Y:S02]  /*00c0*/  LDCU.64 UR6, c[0x0][0x888] ;  /* 0x00011100ff0677ac */ /* 0x000e640008000a00 */
[----:B-1----:R-:W-:-:S04]  /*00d0*/  UISETP.NE.U32.AND UP0, UPT, UR6, URZ, UPT ;  /* 0x000000ff0600728c */ /* 0x002fc8000bf05070 */
[----:B------:R-:W-:-:S09]  /*00e0*/  UISETP.NE.AND.EX UP0, UPT, UR7, URZ, UPT, UP0 ;  /* 0x000000ff0700728c */ /* 0x000fd2000bf05300 */
[----:B------:R-:W-:Y:S05]  /*00f0*/  BRA.U !UP0, `(.L_x_1) ;  /* 0x0000000108107547 */ /* 0x000fea000b800000 */
[----:B------:R-:W1:Y:S02]  /*0100*/  LDC.64 R2, c[0x0][0x888] ;  /* 0x00022200ff027b82 */ /* 0x000e640000000a00 */
[----:B-1----:R1:W5:Y:S01]  /*0110*/  LDG.E R81, desc[UR46][R2.64] ;  /* 0x0000002e02517981 */ /* 0x002362000c1e1900 */
[----:B------:R-:W-:Y:S01]  /*0120*/  HFMA2 R171, -RZ, RZ, 0, 5.9604644775390625e-08 ;  /* 0x00000001ffab7431 */ /* 0x000fe200000001ff */
[----:B------:R-:W-:Y:S05]  /*0130*/  BRA `(.L_x_0) ;  /* 0x00000000000c7947 */ /* 0x000fea0003800000 */
.L_x_1:
[----:B------:R-:W1:Y:S01]  /*0140*/  LDCU UR6, c[0x0][0x880] ;  /* 0x00011000ff0677ac */ /* 0x000e620008000800 */
[----:B------:R-:W-:Y:S01]  /*0150*/  HFMA2 R171, -RZ, RZ, 0, 5.9604644775390625e-08 ;  /* 0x00000001ffab7431 */ /* 0x000fe200000001ff */
[----:B-1----:R-:W-:-:S07]  /*0160*/  MOV R81, UR6 ;  /* 0x0000000600517c02 */ /* 0x002fce0008000f00 */
.L_x_0:
[----:B------:R-:W2:Y:S02]  /*0170*/  LDCU.64 UR6, c[0x0][0x8b0] ;  /* 0x00011600ff0677ac */ /* 0x000ea40008000a00 */
[----:B--2---:R-:W-:-:S04]  /*0180*/  UISETP.NE.U32.AND UP0, UPT, UR6, URZ, UPT ;  /* 0x000000ff0600728c */ /* 0x004fc8000bf05070 */
[----:B------:R-:W-:-:S09]  /*0190*/  UISETP.NE.AND.EX UP0, UPT, UR7, URZ, UPT, UP0 ;  /* 0x000000ff0700728c */ /* 0x000fd2000bf05300 */
[----:B------:R-:W-:Y:S05]  /*01a0*/  BRA.U UP0, `(.L_x_2) ;  /* 0x0000000100247547 */ /* 0x000fea000b800000 */
[----:B------:R-:W2:Y:S02]  /*01b0*/  LDCU.64 UR6, c[0x0][0x8a8] ;  /* 0x00011500ff0677ac */ /* 0x000ea40008000a00 */
[----:B--2---:R-:W-:-:S04]  /*01c0*/  UISETP.NE.U32.AND UP0, UPT, UR6, URZ, UPT ;  /* 0x000000ff0600728c */ /* 0x004fc8000bf05070 */
[----:B------:R-:W-:-:S09]  /*01d0*/  UISETP.NE.AND.EX UP0, UPT, UR7, URZ, UPT, UP0 ;  /* 0x000000ff0700728c */ /* 0x000fd2000bf05300 */
[----:B------:R-:W-:Y:S05]  /*01e0*/  BRA.U !UP0, `(.L_x_3) ;  /* 0x00000001080c7547 */ /* 0x000fea000b800000 */
[----:B------:R-:W2:Y:S02]  /*01f0*/  LDC.64 R78, c[0x0][0x8a8] ;  /* 0x00022a00ff4e7b82 */ /* 0x000ea40000000a00 */
[----:B--2---:R2:W5:Y:S01]  /*0200*/  LDG.E R78, desc[UR46][R78.64] ;  /* 0x0000002e4e4e7981 */ /* 0x004562000c1e1900 */
[----:B------:R-:W-:Y:S05]  /*0210*/  BRA `(.L_x_2) ;  /* 0x0000000000087947 */ /* 0x000fea0003800000 */
.L_x_3:
[----:B------:R-:W2:Y:S02]  /*0220*/  LDCU UR6, c[0x0][0x8a0] ;  /* 0x00011400ff0677ac */ /* 0x000ea40008000800 */
[----:B--2---:R-:W-:Y:S02]  /*0230*/  MOV R78, UR6 ;  /* 0x00000006004e7c02 */ /* 0x004fe40008000f00 */
.L_x_2:
[----:B------:R-:W-:Y:S01]  /*0240*/  IMAD.U32 R0, RZ, RZ, UR8 ;  /* 0x00000008ff007e24 */ /* 0x000fe2000f8e00ff */
[----:B------:R-:W-:Y:S04]  /*0250*/  BSSY.RECONVERGENT B0, `(.L_x_4) ;  /* 0x000000c000007945 */ /* 0x000fe80003800200 */
[C---:B------:R-:W-:Y:S02]  /*0260*/  ISETP.NE.OR P1, PT, R0.reuse, 0x1, !P5 ;  /* 0x000000010000780c */ /* 0x040fe40006f25670 */
[----:B------:R-:W-:-:S11]  /*0270*/  ISETP.NE.OR P0, PT, R0, 0x3, !P5 ;  /* 0x000000030000780c */ /* 0x000fd60006f05670 */
[----:B------:R-:W-:Y:S05]  /*0280*/  @P1 BRA `(.L_x_5) ;  /* 0x0000000000201947 */ /* 0x000fea0003800000 */
[----:B------:R-:W3:Y:S02]  /*0290*/  LDCU.64 UR6, c[0x0][0x348] ;  /* 0x00006900ff0677ac */ /* 0x000ee40008000a00 */
[----:B---3--:R-:W-:Y:S02]  /*02a0*/  UIADD3 UR10, UP1, UPT, UR6, 0x80, URZ ;  /* 0x00000080060a7890 */ /* 0x008fe4000ff3e0ff */
[----:B------:R-:W-:Y:S02]  /*02b0*/  UIADD3 UR6, UP0, UPT, UR6, 0x180, URZ ;  /* 0x0000018006067890 */ /* 0x000fe4000ff1e0ff */
[----:B------:R-:W-:Y:S02]  /*02c0*/  UIADD3.X UR11, UPT, UPT, URZ, UR7, URZ, UP1, !UPT ;  /* 0x00000007ff0b7290 */ /* 0x000fe40008ffe4ff */
[----:B------:R-:W-:-:S07]  /*02d0*/  UIADD3.X UR7, UPT, UPT, URZ, UR7, URZ, UP0, !UPT ;  /* 0x00000007ff077290 */ /* 0x000fce00087fe4ff */
[----:B------:R3:W-:Y:S02]  /*02e0*/  UTMACCTL.PF [UR10] ;  /* 0x000000000a0079b9 */ /* 0x0007e40008040000 */
[----:B------:R3:W-:Y:S02]  /*02f0*/  UTMACCTL.PF [UR6] ;  /* 0x00000000060079b9 */ /* 0x0007e40008040000 */
[----:B---3--:R-:W-:Y:S01]  /*0300*/  NOP ;  /* 0x0000000000007918 */ /* 0x008fe20000000000 */
.L_x_5:
[----:B------:R-:W-:Y:S05]  /*0310*/  BSYNC.RECONVERGENT B0 ;  /* 0x0000000000007941 */ /* 0x000fea0003800200 */
.L_x_4:
[----:B------:R-:W-:Y:S04]  /*0320*/  BSSY.RECONVERGENT B0, `(.L_x_6) ;  /* 0x000000a000007945 */ /* 0x000fe80003800200 */
        /* <DEDUP_REMOVED lines=9> */
.L_x_7:
[----:B------:R-:W-:Y:S05]  /*03c0*/  BSYNC.RECONVERGENT B0 ;  /* 0x0000000000007941 */ /* 0x000fea0003800200 */
.L_x_6:
[----:B------:R-:W3:Y:S01]  /*03d0*/  LDCU.64 UR6, c[0x0][0x888] ;  /* 0x00011100ff0677ac */ /* 0x000ee20008000a00 */
[----:B------:R-:W-:Y:S02]  /*03e0*/  UISETP.EQ.U32.AND UP1, UPT, UR4, URZ, UPT ;  /* 0x000000ff0400728c */ /* 0x000fe4000bf22070 */
[----:B------:R-:W-:Y:S02]  /*03f0*/  UPLOP3.LUT UP2, UPT, UPT, UPT, UPT, 0x80, 0x8 ;  /* 0x000000000008789c */ /* 0x000fe40003f4f070 */
[----:B---3--:R-:W-:-:S04]  /*0400*/  UISETP.NE.U32.AND UP0, UPT, UR6, URZ, UPT ;  /* 0x000000ff0600728c */ /* 0x008fc8000bf05070 */
[----:B------:R-:W-:-:S04]  /*0410*/  UISETP.NE.AND.EX UP0, UPT, UR7, URZ, UPT, UP0 ;  /* 0x000000ff0700728c */ /* 0x000fc8000bf05300 */
[----:B------:R-:W-:-:S04]  /*0420*/  UISETP.EQ.OR.EX UP3, UPT, UR5, URZ, !UP0, UP1 ;  /* 0x000000ff0500728c */ /* 0x000fc8000c762710 */
[----:B------:R-:W-:-:S05]  /*0430*/  UP2UR UR50, UPR, URZ, 0x8 ;  /* 0x00000008ff327883 */ /* 0x000fca0008000000 */
[----:B------:R-:W-:Y:S07]  /*0440*/  BRA.U !UP3, `(.L_x_8) ;  /* 0x000000010b207547 */ /* 0x000fee000b800000 */
[----:B------:R-:W-:Y:S01]  /*0450*/  UISETP.NE.U32.AND UP2, UPT, UR4, URZ, UPT ;  /* 0x000000ff0400728c */ /* 0x000fe2000bf45070 */
[----:B-----5:R-:W-:Y:S01]  /*0460*/  FSETP.NEU.AND P0, PT, R81, RZ, PT ;  /* 0x000000ff5100720b */ /* 0x020fe20003f0d000 */
[----:B------:R-:W-:Y:S02]  /*0470*/  USEL UR4, URZ, 0xffffffff, UP0 ;  /* 0xffffffffff047887 */ /* 0x000fe40008000000 */
[----:B------:R-:W-:-:S10]  /*0480*/  UISETP.NE.AND.EX UP2, UPT, UR5, URZ, UPT, UP2 ;  /* 0x000000ff0500728c */ /* 0x000fd4000bf45320 */
[----:B------:R-:W-:Y:S01]  /*0490*/  VOTEU.ANY UP1, P0 ;  /* 0x0000000000ff7886 */ /* 0x000fe20000020100 */
[----:B------:R-:W-:-:S04]  /*04a0*/  @!UP2 USEL UR4, URZ, 0xffffffff, UP1 ;  /* 0xffffffffff04a887 */ /* 0x000fc80008800000 */
[----:B------:R-:W-:-:S04]  /*04b0*/  ULOP3.LUT UR4, UR4, 0x1, URZ, 0xc0, !UPT ;  /* 0x0000000104047892 */ /* 0x000fc8000f8ec0ff */
[----:B------:R-:W-:-:S11]  /*04c0*/  UISETP.NE.U32.AND UP2, UPT, UR4, 0x1, UPT ;  /* 0x000000010400788c */ /* 0x000fd6000bf45070 */
.L_x_8:
[----:B-1----:R-:W1:Y:S01]  /*04d0*/  SHFL.IDX PT, R2, R173, RZ, 0x1f ;  /* 0x00001fffad027589 */ /* 0x002e6200000e0000 */
[----:B------:R-:W-:-:S04]  /*04e0*/  UISETP.NE.AND UP1, UPT, UR8, 0x2, UPT ;  /* 0x000000020800788c */ /* 0x000fc8000bf25270 */
[----:B------:R-:W-:Y:S01]  /*04f0*/  USEL UR6, URZ, 0x1, UP1 ;  /* 0x00000001ff067887 */ /* 0x000fe20008800000 */
[----:B-1----:R-:W-:-:S13]  /*0500*/  ISETP.NE.AND P0, PT, R2, RZ, PT ;  /* 0x000000ff0200720c */ /* 0x002fda0003f05270 */
[----:B------:R-:W-:Y:S05]  /*0510*/  @P0 BRA `(.L_x_9) ;  /* 0x0000000000500947 */ /* 0x000fea0003800000 */
[----:B------:R-:W1:Y:S01]  /*0520*/  S2UR UR5, SR_CgaCtaId ;  /* 0x00000000000579c3 */ /* 0x000e620000008800 */
[----:B------:R-:W-:Y:S01]  /*0530*/  UMOV UR7, 0x400 ;  /* 0x0000040000077882 */ /* 0x000fe20000000000 */
[----:B------:R-:W-:Y:S01]  /*0540*/  UMOV UR4, 0x1 ;  /* 0x0000000100047882 */ /* 0x000fe20000000000 */
[----:B------:R-:W-:Y:S01]  /*0550*/  ELECT P0, URZ, PT ;  /* 0x0000000000ff782f */ /* 0x000fe20003800000 */
[----:B------:R-:W-:-:S04]  /*0560*/  UIADD3 UR10, UPT, UPT, -UR4, 0x100000, URZ ;  /* 0x00100000040a7890 */ /* 0x000fc8000fffe1ff */
[----:B------:R-:W-:Y:S02]  /*0570*/  USHF.L.U32 UR11, UR10, 0xb, URZ ;  /* 0x0000000b0a0b7899 */ /* 0x000fe400080006ff */
[----:B------:R-:W-:Y:S02]  /*0580*/  USHF.L.U32 UR10, UR10, 0x1, URZ ;  /* 0x000000010a0a7899 */ /* 0x000fe400080006ff */
[----:B-1----:R-:W-:Y:S01]  /*0590*/  ULEA UR5, UR5, UR7, 0x18 ;  /* 0x0000000705057291 */ /* 0x002fe2000f8ec0ff */
[----:B------:R-:W1:Y:S11]  /*05a0*/  FENCE.VIEW.ASYNC.S ;  /* 0x00000000000073c6 */ /* 0x000e760000000000 */
[----:B-1----:R1:W3:Y:S01]  /*05b0*/  SYNCS.EXCH.64 URZ, [UR5], UR10 ;  /* 0x0000000a05ff75b2 */ /* 0x0022e20008000100 */
[----:B------:R1:W4:Y:S01]  /*05c0*/  SYNCS.EXCH.64 URZ, [UR5+0x28], UR10 ;  /* 0x0000280a05ff75b2 */ /* 0x0003220008000100 */
[----:B------:R1:W1:Y:S01]  /*05d0*/  SYNCS.EXCH.64 URZ, [UR5+0x8], UR10 ;  /* 0x0000080a05ff75b2 */ /* 0x0002620008000100 */
[----:B------:R1:W1:Y:S01]  /*05e0*/  SYNCS.EXCH.64 URZ, [UR5+0x30], UR10 ;  /* 0x0000300a05ff75b2 */ /* 0x0002620008000100 */
[----:B------:R1:W1:Y:S01]  /*05f0*/  SYNCS.EXCH.64 URZ, [UR5+0x10], UR10 ;  /* 0x0000100a05ff75b2 */ /* 0x0002620008000100 */
[----:B------:R1:W1:Y:S01]  /*0600*/  SYNCS.EXCH.64 URZ, [UR5+0x38], UR10 ;  /* 0x0000380a05ff75b2 */ /* 0x0002620008000100 */
[----:B------:R1:W1:Y:S01]  /*0610*/  SYNCS.EXCH.64 URZ, [UR5+0x18], UR10 ;  /* 0x0000180a05ff75b2 */ /* 0x0002620008000100 */
[----:B------:R1:W1:Y:S01]  /*0620*/  SYNCS.EXCH.64 URZ, [UR5+0x40], UR10 ;  /* 0x0000400a05ff75b2 */ /* 0x0002620008000100 */
[----:B------:R1:W1:Y:S01]  /*0630*/  SYNCS.EXCH.64 URZ, [UR5+0x20], UR10 ;  /* 0x0000200a05ff75b2 */ /* 0x0002620008000100 */
[----:B------:R1:W1:Y:S01]  /*0640*/  SYNCS.EXCH.64 URZ, [UR5+0x48], UR10 ;  /* 0x0000480a05ff75b2 */ /* 0x0002620008000100 */
[----:B------:R-:W-:Y:S01]  /*0650*/  NOP ;  /* 0x0000000000007918 */ /* 0x000fe20000000000 */
.L_x_9:
[----:B------:R-:W2:Y:S01]  /*0660*/  SHFL.IDX PT, R2, R173, RZ, 0x1f ;  /* 0x00001fffad027589 */ /* 0x000ea200000e0000 */
[----:B------:R-:W-:Y:S01]  /*0670*/  NOP ;  /* 0x0000000000007918 */ /* 0x000fe20000000000 */
[----:B--2---:R-:W-:-:S13]  /*0680*/  ISETP.NE.AND P0, PT, R2, 0x1, PT ;  /* 0x000000010200780c */ /* 0x004fda0003f05270 */
[----:B------:R-:W-:Y:S05]  /*0690*/  @P0 BRA `(.L_x_10) ;  /* 0x0000000000480947 */ /* 0x000fea0003800000 */
[----:B------:R-:W2:Y:S01]  /*06a0*/  S2UR UR7, SR_CgaCtaId ;  /* 0x00000000000779c3 */ /* 0x000ea20000008800 */
[----:B------:R-:W-:Y:S01]  /*06b0*/  UMOV UR9, 0x400 ;  /* 0x0000040000097882 */ /* 0x000fe20000000000 */
[----:B-1----:R-:W-:Y:S01]  /*06c0*/  UMOV UR5, 0x20 ;  /* 0x0000002000057882 */ /* 0x002fe20000000000 */
[----:B------:R-:W-:Y:S01]  /*06d0*/  UMOV UR4, 0x80 ;  /* 0x0000008000047882 */ /* 0x000fe20000000000 */
[----:B------:R-:W-:-:S04]  /*06e0*/  UIADD3 UR10, UPT, UPT, -UR5, 0x100000, URZ ;  /* 0x00100000050a7890 */ /* 0x000fc8000fffe1ff */
[----:B------:R-:W-:Y:S02]  /*06f0*/  USHF.L.U32 UR11, UR10, 0xb, URZ ;  /* 0x0000000b0a0b7899 */ /* 0x000fe400080006ff */
[----:B------:R-:W-:Y:S02]  /*0700*/  USHF.L.U32 UR10, UR10, 0x1, URZ ;  /* 0x000000010a0a7899 */ /* 0x000fe400080006ff */
[----:B------:R-:W-:-:S04]  /*0710*/  UIADD3 UR4, UPT, UPT, -UR4, 0x100000, URZ ;  /* 0x0010000004047890 */ /* 0x000fc8000fffe1ff */
[----:B------:R-:W-:Y:S02]  /*0720*/  USHF.L.U32 UR5, UR4, 0xb, URZ ;  /* 0x0000000b04057899 */ /* 0x000fe400080006ff */
[----:B------:R-:W-:Y:S01]  /*0730*/  USHF.L.U32 UR4, UR4, 0x1, URZ ;  /* 0x0000000104047899 */ /* 0x000fe200080006ff */
[----:B------:R-:W-:Y:S01]  /*0740*/  ELECT P0, URZ, PT ;  /* 0x0000000000ff782f */ /* 0x000fe20003800000 */
[----:B--2---:R-:W-:Y:S01]  /*0750*/  ULEA UR7, UR7, UR9, 0x18 ;  /* 0x0000000907077291 */ /* 0x004fe2000f8ec0ff */
[----:B------:R-:W1:Y:S11]  /*0760*/  FENCE.VIEW.ASYNC.S ;  /* 0x00000000000073c6 */ /* 0x000e760000000000 */
[----:B-1----:R2:W1:Y:S01]  /*0770*/  SYNCS.EXCH.64 URZ, [UR7+0x50], UR10 ;  /* 0x0000500a07ff75b2 */ /* 0x0024620008000100 */
[----:B------:R2:W1:Y:S01]  /*0780*/  SYNCS.EXCH.64 URZ, [UR7+0x60], UR4 ;  /* 0x0000600407ff75b2 */ /* 0x0004620008000100 */
[----:B------:R2:W1:Y:S01]  /*0790*/  SYNCS.EXCH.64 URZ, [UR7+0x58], UR10 ;  /* 0x0000580a07ff75b2 */ /* 0x0004620008000100 */
[----:B------:R2:W1:Y:S02]  /*07a0*/  SYNCS.EXCH.64 URZ, [UR7+0x68], UR4 ;  /* 0x0000680407ff75b2 */ /* 0x0004640008000100 */
[----:B--2---:R-:W-:Y:S01]  /*07b0*/  NOP ;  /* 0x0000000000007918 */ /* 0x004fe20000000000 */
.L_x_10:
[----:B------:R-:W2:Y:S01]  /*07c0*/  SHFL.IDX PT, R2, R173, RZ, 0x1f ;  /* 0x00001fffad027589 */ /* 0x000ea200000e0000 */
[----:B------:R-:W-:Y:S01]  /*07d0*/  NOP ;  /* 0x0000000000007918 */ /* 0x000fe20000000000 */
[----:B--2---:R-:W-:-:S13]  /*07e0*/  ISETP.NE.AND P0, PT, R2, 0x3, PT ;  /* 0x000000030200780c */ /* 0x004fda0003f05270 */
[----:B------:R-:W-:Y:S05]  /*07f0*/  @P0 BRA `(.L_x_11) ;  /* 0x0000000000300947 */ /* 0x000fea0003800000 */
[----:B-1----:R-:W1:Y:S01]  /*0800*/  S2UR UR5, SR_CgaCtaId ;  /* 0x00000000000579c3 */ /* 0x002e620000008800 */
        /* <DEDUP_REMOVED lines=8> */
[----:B-1----:R2:W1:Y:S01]  /*0890*/  SYNCS.EXCH.64 URZ, [UR5+0x70], UR10 ;  /* 0x0000700a05ff75b2 */ /* 0x0024620008000100 */
[----:B------:R2:W1:Y:S02]  /*08a0*/  SYNCS.EXCH.64 URZ, [UR5+0x78], UR10 ;  /* 0x0000780a05ff75b2 */ /* 0x0004640008000100 */
[----:B--2---:R-:W-:Y:S01]  /*08b0*/  NOP ;  /* 0x0000000000007918 */ /* 0x004fe20000000000 */
.L_x_11:
[----:B------:R-:W2:Y:S01]  /*08c0*/  SHFL.IDX PT, R2, R173, RZ, 0x1f ;  /* 0x00001fffad027589 */ /* 0x000ea200000e0000 */
[----:B------:R-:W-:Y:S01]  /*08d0*/  NOP ;  /* 0x0000000000007918 */ /* 0x000fe20000000000 */
[----:B--2---:R-:W-:-:S13]  /*08e0*/  ISETP.NE.AND P0, PT, R2, 0x4, PT ;  /* 0x000000040200780c */ /* 0x004fda0003f05270 */
[----:B------:R-:W-:Y:S05]  /*08f0*/  @P0 BRA `(.L_x_12) ;  /* 0x00000000004c0947 */ /* 0x000fea0003800000 */
[----:B-1----:R-:W1:Y:S01]  /*0900*/  S2UR UR5, SR_CgaCtaId ;  /* 0x00000000000579c3 */ /* 0x002e620000008800 */
[----:B------:R-:W-:Y:S01]  /*0910*/  UMOV UR9, 0x100 ;  /* 0x0000010000097882 */ /* 0x000fe20000000000 */
[----:B------:R-:W-:Y:S01]  /*0920*/  UMOV UR7, 0x400 ;  /* 0x0000040000077882 */ /* 0x000fe20000000000 */
[----:B------:R-:W-:Y:S01]  /*0930*/  USEL UR9, UR9, 0xe0, UP2 ;  /* 0x000000e009097887 */ /* 0x000fe20009000000 */
[----:B------:R-:W-:Y:S01]  /*0940*/  UMOV UR4, 0x1 ;  /* 0x0000000100047882 */ /* 0x000fe20000000000 */
[----:B------:R-:W-:Y:S01]  /*0950*/  ELECT P0, URZ, PT ;  /* 0x0000000000ff782f */ /* 0x000fe20003800000 */
[----:B------:R-:W-:-:S04]  /*0960*/  UIADD3 UR10, UPT, UPT, -UR4, 0x100000, URZ ;  /* 0x00100000040a7890 */ /* 0x000fc8000fffe1ff */
[----:B------:R-:W-:Y:S02]  /*0970*/  USHF.L.U32 UR11, UR10, 0xb, URZ ;  /* 0x0000000b0a0b7899 */ /* 0x000fe400080006ff */
[----:B------:R-:W-:Y:S02]  /*0980*/  USHF.L.U32 UR10, UR10, 0x1, URZ ;  /* 0x000000010a0a7899 */ /* 0x000fe400080006ff */
[----:B------:R-:W-:-:S04]  /*0990*/  UIADD3 UR12, UPT, UPT, -UR9, 0x100000, URZ ;  /* 0x00100000090c7890 */ /* 0x000fc8000fffe1ff */
[----:B------:R-:W-:Y:S02]  /*09a0*/  USHF.L.U32 UR13, UR12, 0xb, URZ ;  /* 0x0000000b0c0d7899 */ /* 0x000fe400080006ff */
[----:B------:R-:W-:Y:S02]  /*09b0*/  USHF.L.U32 UR12, UR12, 0x1, URZ ;  /* 0x000000010c0c7899 */ /* 0x000fe400080006ff */
[----:B-1----:R-:W-:Y:S01]  /*09c0*/  ULEA UR5, UR5, UR7, 0x18 ;  /* 0x0000000705057291 */ /* 0x002fe2000f8ec0ff */
[----:B------:R-:W1:Y:S11]  /*09d0*/  FENCE.VIEW.ASYNC.S ;  /* 0x00000000000073c6 */ /* 0x000e760000000000 */
[----:B-1----:R2:W1:Y:S01]  /*09e0*/  SYNCS.EXCH.64 URZ, [UR5+0x80], UR10 ;  /* 0x0000800a05ff75b2 */ /* 0x0024620008000100 */
[----:B------:R2:W1:Y:S01]  /*09f0*/  SYNCS.EXCH.64 URZ, [UR5+0x90], UR12 ;  /* 0x0000900c05ff75b2 */ /* 0x0004620008000100 */
[----:B------:R2:W1:Y:S01]  /*0a00*/  SYNCS.EXCH.64 URZ, [UR5+0x88], UR10 ;  /* 0x0000880a05ff75b2 */ /* 0x0004620008000100 */
[----:B------:R2:W1:Y:S02]  /*0a10*/  SYNCS.EXCH.64 URZ, [UR5+0x98], UR12 ;  /* 0x0000980c05ff75b2 */ /* 0x0004640008000100 */
[----:B--2---:R-:W-:Y:S01]  /*0a20*/  NOP ;  /* 0x0000000000007918 */ /* 0x004fe20000000000 */
.L_x_12:
        /* <DEDUP_REMOVED lines=20> */
[----:B------:R2:W1:Y:S01]  /*0b70*/  SYNCS.EXCH.64 URZ, [UR7+0xc8], UR4 ;  /* 0x0000c80407ff75b2 */ /* 0x0004620008000100 */
[----:B------:R2:W1:Y:S01]  /*0b80*/  SYNCS.EXCH.64 URZ, [UR7+0xb0], UR10 ;  /* 0x0000b00a07ff75b2 */ /* 0x0004620008000100 */
[----:B------:R2:W1:Y:S01]  /*0b90*/  SYNCS.EXCH.64 URZ, [UR7+0xd0], UR4 ;  /* 0x0000d00407ff75b2 */ /* 0x0004620008000100 */
[----:B------:R2:W1:Y:S01]  /*0ba0*/  SYNCS.EXCH.64 URZ, [UR7+0xb8], UR10 ;  /* 0x0000b80a07ff75b2 */ /* 0x0004620008000100 */
[----:B------:R2:W1:Y:S02]  /*0bb0*/  SYNCS.EXCH.64 URZ, [UR7+0xd8], UR4 ;  /* 0x0000d80407ff75b2 */ /* 0x0004640008000100 */
[----:B--2---:R-:W-:Y:S01]  /*0bc0*/  NOP ;  /* 0x0000000000007918 */ /* 0x004fe20000000000 */
.L_x_13:
        /* <DEDUP_REMOVED lines=18> */
.L_x_14:
[----:B-1----:R-:W1:Y:S01]  /*0cf0*/  S2UR UR5, SR_CTAID.X ;  /* 0x00000000000579c3 */ /* 0x002e620000002500 */
[----:B------:R-:W-:-:S05]  /*0d00*/  CS2R.32 R170, SR_CgaSize ;  /* 0x0000000000aa7805 */ /* 0x000fca0000008a00 */
[----:B------:R-:W-:-:S05]  /*0d10*/  IMAD R170, R170, -0xa0, RZ ;  /* 0xffffff60aaaa7824 */ /* 0x000fca00078e02ff */
[----:B------:R-:W-:-:S14]  /*0d20*/  R2UR UR9, R170 ;  /* 0x00000000aa0972ca */ /* 0x000fdc00000e0000 */
[----:B------:R-:W2:Y:S01]  /*0d30*/  LDCU UR9, c[0x0][UR9+0x2b0] ;  /* 0x00005600090977ac */ /* 0x000ea20008000800 */
[----:B------:R-:W-:Y:S01]  /*0d40*/  NOP ;  /* 0x0000000000007918 */ /* 0x000fe20000000000 */
[----:B------:R-:W-:-:S05]  /*0d50*/  CS2R.32 R170, SR_CgaSize ;  /* 0x0000000000aa7805 */ /* 0x000fca0000008a00 */
[----:B------:R-:W-:-:S05]  /*0d60*/  IMAD R170, R170, -0xa0, RZ ;  /* 0xffffff60aaaa7824 */ /* 0x000fca00078e02ff */
[----:B------:R-:W-:-:S14]  /*0d70*/  R2UR UR7, R170 ;  /* 0x00000000aa0772ca */ /* 0x000fdc00000e0000 */
[----:B------:R-:W3:Y:S01]  /*0d80*/  LDCU UR7, c[0x0][UR7+0x2b4] ;  /* 0x00005680070777ac */ /* 0x000ee20008000800 */
[----:B------:R-:W4:Y:S08]  /*0d90*/  S2UR UR4, SR_CTAID.Y ;  /* 0x00000000000479c3 */ /* 0x000f300000002600 */
[----:B------:R-:W3:Y:S01]  /*0da0*/  LDC R9, c[0x0][0xb24] ;  /* 0x0002c900ff097b82 */ /* 0x000ee20000000800 */
[----:B-1----:R-:W-:-:S02]  /*0db0*/  I2FP.F32.U32 R5, UR5 ;  /* 0x0000000500057c45 */ /* 0x002fc40008201000 */
[----:B------:R-:W-:-:S05]  /*0dc0*/  CS2R.32 R3, SR_CgaSize ;  /* 0x0000000000037805 */ /* 0x000fca0000008a00 */
[----:B------:R-:W-:-:S06]  /*0dd0*/  IMAD R3, R3, -0xa0, RZ ;  /* 0xffffff6003037824 */ /* 0x000fcc00078e02ff */
[----:B------:R-:W1:Y:S01]  /*0de0*/  LDC R3, c[0x0][R3+0x2a0] ;  /* 0x0000a80003037b82 */ /* 0x000e620000000800 */
[----:B------:R-:W-:Y:S01]  /*0df0*/  MOV R21, UR5 ;  /* 0x0000000500157c02 */ /* 0x000fe20008000f00 */
[----:B--2---:R-:W-:Y:S01]  /*0e00*/  FMUL R5, R5, UR9 ;  /* 0x0000000905057c20 */ /* 0x004fe20008400000 */
[----:B----4-:R-:W-:Y:S02]  /*0e10*/  I2FP.F32.U32 R4, UR4 ;  /* 0x0000000400047c45 */ /* 0x010fe40008201000 */
[----:B------:R-:W-:-:S05]  /*0e20*/  CS2R.32 R2, SR_CgaSize ;  /* 0x0000000000027805 */ /* 0x000fca0000008a00 */
[----:B------:R-:W-:-:S06]  /*0e30*/  IMAD R2, R2, -0xa0, RZ ;  /* 0xffffff6002027824 */ /* 0x000fcc00078e02ff */
[----:B------:R-:W2:Y:S01]  /*0e40*/  LDC R2, c[0x0][R2+0x2a4] ;  /* 0x0000a90002027b82 */ /* 0x000ea20000000800 */
[----:B------:R-:W4:Y:S01]  /*0e50*/  F2I.U32.TRUNC.NTZ R170, R5 ;  /* 0x0000000500aa7305 */ /* 0x000f22000020f000 */
[----:B------:R-:W-:Y:S01]  /*0e60*/  MOV R20, UR4 ;  /* 0x0000000400147c02 */ /* 0x000fe20008000f00 */
[----:B---3--:R-:W-:-:S05]  /*0e70*/  FMUL R4, R4, UR7 ;  /* 0x0000000704047c20 */ /* 0x008fca0008400000 */
[----:B------:R-:W-:Y:S01]  /*0e80*/  BAR.SYNC.DEFER_BLOCKING 0x0 ;  /* 0x0000000000007b1d */ /* 0x000fe20000010000 */
[----:B------:R-:W-:-:S05]  /*0e90*/  ISETP.GE.AND P0, PT, R9, 0x1, PT ;  /* 0x000000010900780c */ /* 0x000fca0003f06270 */
[----:B------:R-:W3:Y:S02]  /*0ea0*/  F2I.U32.TRUNC.NTZ R147, R4 ;  /* 0x0000000400937305 */ /* 0x000ee4000020f000 */
[----:B------:R-:W2:Y:S01]  /*0eb0*/  S2UR UR36, SR_CTAID.Z ;  /* 0x00000000002479c3 */ /* 0x000ea20000002700 */
[----:B----4-:R-:W-:-:S05]  /*0ec0*/  IADD3 R170, PT, PT, -R170, RZ, RZ ;  /* 0x000000ffaaaa7210 */ /* 0x010fca0007ffe1ff */
[----:B-1----:R-:W-:Y:S01]  /*0ed0*/  IMAD R170, R3, R170, UR5 ;  /* 0x0000000503aa7e24 */ /* 0x002fe2000f8e02aa */
[----:B---3--:R-:W-:-:S05]  /*0ee0*/  IADD3 R147, PT, PT, -R147, RZ, RZ ;  /* 0x000000ff93937210 */ /* 0x008fca0007ffe1ff */
[----:B--2---:R-:W-:Y:S01]  /*0ef0*/  IMAD R147, R2, R147, UR4 ;  /* 0x0000000402937e24 */ /* 0x004fe2000f8e0293 */
[----:B------:R-:W-:Y:S06]  /*0f00*/  @!P0 BRA `(.L_x_15) ;  /* 0x0000000000b88947 */ /* 0x000fec0003800000 */
[----:B------:R-:W1:Y:S01]  /*0f10*/  LDC.64 R4, c[0x0][0xb18] ;  /* 0x0002c600ff047b82 */ /* 0x000e620000000a00 */
[----:B------:R-:W-:-:S07]  /*0f20*/  ISETP.NE.AND P0, PT, R9, 0x1, PT ;  /* 0x000000010900780c */ /* 0x000fce0003f05270 */
[----:B------:R-:W2:Y:S08]  /*0f30*/  LDC R10, c[0x0][0xb0c] ;  /* 0x0002c300ff0a7b82 */ /* 0x000eb00000000800 */
[----:B------:R-:W3:Y:S08]  /*0f40*/  LDC R11, c[0x0][0x370] ;  /* 0x0000dc00ff0b7b82 */ /* 0x000ef00000000800 */
[----:B------:R-:W4:Y:S01]  /*0f50*/  LDC R12, c[0x0][0x374] ;  /* 0x0000dd00ff0c7b82 */ /* 0x000f220000000800 */
[----:B-1----:R-:W-:-:S07]  /*0f60*/  ISETP.NE.AND P1, PT, R4, 0x1, PT ;  /* 0x000000010400780c */ /* 0x002fce0003f25270 */
[----:B------:R-:W3:Y:S01]  /*0f70*/  LDC.64 R6, c[0x0][0xb10] ;  /* 0x0002c400ff067b82 */ /* 0x000ee20000000a00 */
[----:B--2---:R-:W-:-:S07]  /*0f80*/  ISETP.NE.AND P2, PT, R10, 0x1, PT ;  /* 0x000000010a00780c */ /* 0x004fce0003f45270 */
[----:B------:R-:W1:Y:S08]  /*0f90*/  LDC R8, c[0x0][0xb20] ;  /* 0x0002c800ff087b82 */ /* 0x000e700000000800 */
[----:B------:R-:W2:Y:S01]  /*0fa0*/  LDC.64 R2, c[0x0][0xb28] ;  /* 0x0002ca00ff027b82 */ /* 0x000ea20000000a00 */
[----:B----4-:R-:W-:-:S04]  /*0fb0*/  IMAD.HI.U32 R13, R12, R5, RZ ;  /* 0x000000050c0d7227 */ /* 0x010fc800078e00ff */
[----:B------:R-:W-:-:S04]  /*0fc0*/  IMAD.HI.U32 R5, R20, R5, RZ ;  /* 0x0000000514057227 */ /* 0x000fc800078e00ff */
[----:B---3--:R-:W-:-:S04]  /*0fd0*/  IMAD.HI.U32 R14, R11, R6, RZ ;  /* 0x000000060b0e7227 */ /* 0x008fc800078e00ff */
[C---:B------:R-:W-:Y:S01]  /*0fe0*/  IMAD.HI.U32 R16, R21.reuse, R6, RZ ;  /* 0x0000000615107227 */ /* 0x040fe200078e00ff */
[-C--:B------:R-:W-:Y:S02]  /*0ff0*/  @P2 SHF.R.U32.HI R11, RZ, R7.reuse, R14 ;  /* 0x00000007ff0b2219 */ /* 0x080fe4000001160e */
[-C--:B-1----:R-:W-:Y:S02]  /*1000*/  @P1 SHF.R.U32.HI R12, RZ, R8.reuse, R13 ;  /* 0x00000008ff0c1219 */ /* 0x082fe4000001160d */
[----:B------:R-:W-:Y:S02]  /*1010*/  SHF.R.U32.HI R5, RZ, R8, R5 ;  /* 0x00000008ff057219 */ /* 0x000fe40000011605 */
[----:B------:R-:W-:Y:S02]  /*1020*/  SHF.R.U32.HI R16, RZ, R7, R16 ;  /* 0x00000007ff107219 */ /* 0x000fe40000011610 */
[----:B------:R-:W-:Y:S01]  /*1030*/  SEL R5, R20, R5, !P1 ;  /* 0x0000000514057207 */ /* 0x000fe20004800000 */
[----:B--2---:R-:W-:Y:S01]  /*1040*/  IMAD.HI.U32 R14, R12, R2, RZ ;  /* 0x000000020c0e7227 */ /* 0x004fe200078e00ff */
[----:B------:R-:W-:-:S02]  /*1050*/  SEL R7, R21, R16, !P2 ;  /* 0x0000001015077207 */ /* 0x000fc40005000000 */
[----:B------:R-:W-:Y:S01]  /*1060*/  IADD3 R13, PT, PT, -R5, RZ, RZ ;  /* 0x000000ff050d7210 */ /* 0x000fe20007ffe1ff */
[----:B------:R-:W-:Y:S01]  /*1070*/  IMAD.HI.U32 R6, R11, R2, RZ ;  /* 0x000000020b067227 */ /* 0x000fe200078e00ff */
[----:B------:R-:W-:-:S03]  /*1080*/  @P0 SHF.R.U32.HI R12, RZ, R3, R14 ;  /* 0x00000003ff0c0219 */ /* 0x000fc6000001160e */
[----:B------:R-:W-:Y:S01]  /*1090*/  IMAD R13, R4, R13, R20 ;  /* 0x0000000d040d7224 */ /* 0x000fe200078e0214 */
[----:B------:R-:W-:Y:S01]  /*10a0*/  @P0 SHF.R.U32.HI R11, RZ, R3, R6 ;  /* 0x00000003ff0b0219 */ /* 0x000fe20000011606 */
[----:B------:R-:W-:-:S04]  /*10b0*/  IMAD R12, R12, R9, RZ ;  /* 0x000000090c0c7224 */ /* 0x000fc800078e02ff */
[----:B------:R-:W-:Y:S01]  /*10c0*/  IMAD R6, R11, R9, RZ ;  /* 0x000000090b067224 */ /* 0x000fe200078e02ff */
[----:B------:R-:W-:-:S04]  /*10d0*/  ISETP.GE.AND P1, PT, R5, R12, PT ;  /* 0x0000000c0500720c */ /* 0x000fc80003f26270 */
[----:B------:R-:W-:Y:S01]  /*10e0*/  ISETP.GE.OR P1, PT, R7, R6, P1 ;  /* 0x000000060700720c */ /* 0x000fe20000f26670 */
[----:B------:R-:W-:-:S05]  /*10f0*/  IMAD.HI.U32 R6, R5, R2, RZ ;  /* 0x0000000205067227 */ /* 0x000fca00078e00ff */
[----:B------:R-:W-:-:S04]  /*1100*/  SHF.R.U32.HI R6, RZ, R3, R6 ;  /* 0x00000003ff067219 */ /* 0x000fc80000011606 */
[----:B------:R-:W-:-:S03]  /*1110*/  SEL R6, R5, R6, !P0 ;  /* 0x0000000605067207 */ /* 0x000fc60004000000 */
[----:B------:R-:W-:Y:S01]  /*1120*/  @!P1 IMAD.HI.U32 R8, R7, R2, RZ ;  /* 0x0000000207089227 */ /* 0x000fe200078e00ff */
[----:B------:R-:W-:-:S04]  /*1130*/  IADD3 R2, PT, PT, -R6, RZ, RZ ;  /* 0x000000ff06027210 */ /* 0x000fc80007ffe1ff */
[----:B------:R-:W-:Y:S01]  /*1140*/  @!P1 SHF.R.U32.HI R8, RZ, R3, R8 ;  /* 0x00000003ff089219 */ /* 0x000fe20000011608 */
[----:B------:R-:W-:-:S03]  /*1150*/  IMAD R2, R9, R2, R5 ;  /* 0x0000000209027224 */ /* 0x000fc600078e0205 */
[----:B------:R-:W-:-:S05]  /*1160*/  @!P1 SEL R3, R7, R8, !P0 ;  /* 0x0000000807039207 */ /* 0x000fca0004000000 */
[--C-:B------:R-:W-:Y:S02]  /*1170*/  @!P1 IMAD.IADD R6, R6, 0x1, -R3.reuse ;  /* 0x0000000106069824 */ /* 0x100fe400078e0a03 */
[----:B------:R-:W-:Y:S01]  /*1180*/  @!P1 IMAD R3, R2, R11, R3 ;  /* 0x0000000b02039224 */ /* 0x000fe200078e0203 */
[----:B------:R-:W-:Y:S01]  /*1190*/  IADD3 R2, PT, PT, -R7, RZ, RZ ;  /* 0x000000ff07027210 */ /* 0x000fe20007ffe1ff */
[----:B------:R-:W-:Y:S02]  /*11a0*/  @!P1 IMAD R5, R6, R9, R7 ;  /* 0x0000000906059224 */ /* 0x000fe400078e0207 */
[----:B------:R-:W-:Y:S02]  /*11b0*/  @!P1 IMAD.MOV.U32 R7, RZ, RZ, R3 ;  /* 0x000000ffff079224 */ /* 0x000fe400078e0003 */
[----:B------:R-:W-:Y:S02]  /*11c0*/  IMAD R2, R10, R2, R21 ;  /* 0x000000020a027224 */ /* 0x000fe400078e0215 */
[----:B------:R-:W-:-:S02]  /*11d0*/  IMAD R20, R5, R4, R13 ;  /* 0x0000000405147224 */ /* 0x000fc400078e020d */
[----:B------:R-:W-:Y:S02]  /*11e0*/  IMAD R21, R7, R10, R2 ;  /* 0x0000000a07157224 */ /* 0x000fe400078e0202 */
.L_x_15:
[----:B------:R-:W1:Y:S01]  /*11f0*/  LDCU UR4, c[0x0][0xb30] ;  /* 0x00016600ff0477ac */ /* 0x000e620008000800 */
[----:B------:R-:W2:Y:S08]  /*1200*/  S2UR UR37, SR_CgaCtaId ;  /* 0x00000000002579c3 */ /* 0x000eb00000008800 */
[----:B------:R-:W3:Y:S01]  /*1210*/  LDC R72, c[0x0][0xb24] ;  /* 0x0002c900ff487b82 */ /* 0x000ee20000000800 */
[----:B-1----:R-:W-:-:S09]  /*1220*/  UISETP.NE.AND UP1, UPT, UR4, 0x1, UPT ;  /* 0x000000010400788c */ /* 0x002fd2000bf25270 */
[----:B--2---:R-:W-:Y:S05]  /*1230*/  BRA.U UP1, `(.L_x_16) ;  /* 0x0000000101407547 */ /* 0x004fea000b800000 */
[----:B------:R-:W1:Y:S08]  /*1240*/  LDC.64 R4, c[0x0][0xb10] ;  /* 0x0002c400ff047b82 */ /* 0x000e700000000a00 */
[----:B------:R-:W2:Y:S08]  /*1250*/  LDC.64 R2, c[0x0][0xb18] ;  /* 0x0002c600ff027b82 */ /* 0x000eb00000000a00 */
[----:B------:R-:W4:Y:S08]  /*1260*/  LDC R6, c[0x0][0xb20] ;  /* 0x0002c800ff067b82 */ /* 0x000f300000000800 */
[----:B------:R-:W3:Y:S01]  /*1270*/  LDC R8, c[0x0][0xb0c] ;  /* 0x0002c300ff087b82 */ /* 0x000ee20000000800 */
[----:B-1----:R-:W-:-:S05]  /*1280*/  IMAD.HI.U32 R4, R21, R4, RZ ;  /* 0x0000000415047227 */ /* 0x002fca00078e00ff */
[----:B------:R-:W-:Y:S01]  /*1290*/  SHF.R.U32.HI R4, RZ, R5, R4 ;  /* 0x00000005ff047219 */ /* 0x000fe20000011604 */
[----:B--2---:R-:W-:Y:S01]  /*12a0*/  IMAD.HI.U32 R3, R20, R3, RZ ;  /* 0x0000000314037227 */ /* 0x004fe200078e00ff */
[----:B------:R-:W-:-:S04]  /*12b0*/  ISETP.NE.AND P0, PT, R2, 0x1, PT ;  /* 0x000000010200780c */ /* 0x000fc80003f05270 */
[----:B----4-:R-:W-:-:S04]  /*12c0*/  SHF.R.U32.HI R3, RZ, R6, R3 ;  /* 0x00000006ff037219 */ /* 0x010fc80000011603 */
[----:B------:R-:W-:Y:S02]  /*12d0*/  SEL R3, R20, R3, !P0 ;  /* 0x0000000314037207 */ /* 0x000fe40004000000 */
[----:B---3--:R-:W-:-:S04]  /*12e0*/  ISETP.NE.AND P1, PT, R8, 0x1, PT ;  /* 0x000000010800780c */ /* 0x008fc80003f25270 */
[----:B------:R-:W-:-:S05]  /*12f0*/  SEL R4, R21, R4, !P1 ;  /* 0x0000000415047207 */ /* 0x000fca0004800000 */
[----:B------:R-:W-:Y:S02]  /*1300*/  IMAD.IADD R5, R3, 0x1, -R4 ;  /* 0x0000000103057824 */ /* 0x000fe400078e0a04 */
[----:B------:R-:W-:Y:S02]  /*1310*/  IMAD.IADD R3, R4, 0x1, -R3 ;  /* 0x0000000104037824 */ /* 0x000fe400078e0a03 */
[----:B------:R-:W-:Y:S02]  /*1320*/  IMAD R21, R5, R8, R21 ;  /* 0x0000000805157224 */ /* 0x000fe400078e0215 */
[----:B------:R-:W-:-:S07]  /*1330*/  IMAD R20, R3, R2, R20 ;  /* 0x0000000203147224 */ /* 0x000fce00078e0214 */
.L_x_16:
[----:B------:R-:W-:Y:S01]  /*1340*/  BAR.SYNC.DEFER_BLOCKING 0x0 ;  /* 0x0000000000007b1d */ /* 0x000fe20000010000 */
[----:B------:R-:W-:Y:S01]  /*1350*/  UISETP.NE.AND UP1, UPT, UR8, 0x2, UPT ;  /* 0x000000020800788c */ /* 0x000fe2000bf25270 */
[----:B------:R-:W-:Y:S02]  /*1360*/  ISETP.NE.OR P5, PT, R0, 0x2, !P5 ;  /* 0x000000020000780c */ /* 0x000fe40006fa5670 */
[----:B------:R-:W-:-:S06]  /*1370*/  LOP3.LUT R2, R189, 0x1f, RZ, 0xc0, !PT ;  /* 0x0000001fbd027812 */ /* 0x000fcc00078ec0ff */
[----:B------:R-:W-:Y:S05]  /*1380*/  BRA.U UP1, `(.L_x_17) ;  /* 0x0000001101787547 */ /* 0x000fea000b800000 */
[----:B------:R-:W1:Y:S01]  /*1390*/  LDCU UR13, c[0x0][0x38c] ;  /* 0x00007180ff0d77ac */ /* 0x000e620008000800 */
[----:B------:R-:W2:Y:S01]  /*13a0*/  LDC R9, c[0x0][0x370] ;  /* 0x0000dc00ff097b82 */ /* 0x000ea20000000800 */
[----:B------:R-:W-:Y:S01]  /*13b0*/  PLOP3.LUT P1, PT, PT, PT, UP2, 0x80, 0x8 ;  /* 0x000000000008781c */ /* 0x000fe20003f2f028 */
[----:B------:R-:W-:Y:S01]  /*13c0*/  IMAD.MOV.U32 R15, RZ, RZ, 0x1 ;  /* 0x00000001ff0f7424 */ /* 0x000fe200078e00ff */
[----:B------:R-:W-:Y:S01]  /*13d0*/  ISETP.EQ.OR P4, PT, R2, RZ, P5 ;  /* 0x000000ff0200720c */ /* 0x000fe20002f82670 */
[----:B------:R-:W-:Y:S01]  /*13e0*/  IMAD.MOV.U32 R14, RZ, RZ, RZ ;  /* 0x000000ffff0e7224 */ /* 0x000fe200078e00ff */
[----:B------:R-:W-:Y:S02]  /*13f0*/  PLOP3.LUT P1, PT, P1, PT, PT, 0x8, 0x80 ;  /* 0x000000000080781c */ /* 0x000fe40000f2e170 */
[----:B------:R-:W-:Y:S01]  /*1400*/  CS2R R12, SRZ ;  /* 0x00000000000c7805 */ /* 0x000fe2000001ff00 */
[----:B------:R-:W-:Y:S01]  /*1410*/  IMAD.MOV.U32 R10, RZ, RZ, 0x1 ;  /* 0x00000001ff0a7424 */ /* 0x000fe200078e00ff */
[----:B------:R-:W4:Y:S01]  /*1420*/  LDC R0, c[0x0][0x374] ;  /* 0x0000dd00ff007b82 */ /* 0x000f220000000800 */
[----:B------:R-:W2:Y:S01]  /*1430*/  LDCU.64 UR22, c[0x0][0x348] ;  /* 0x00006900ff1677ac */ /* 0x000ea20008000a00 */
[----:B------:R-:W-:Y:S01]  /*1440*/  UMOV UR6, URZ ;  /* 0x000000ff00067c82 */ /* 0x000fe20008000000 */
[----:B-1----:R-:W-:-:S04]  /*1450*/  UIADD3 UR5, UPT, UPT, UR13, 0x1f, URZ ;  /* 0x0000001f0d057890 */ /* 0x002fc8000fffe0ff */
[----:B------:R-:W-:-:S04]  /*1460*/  USHF.R.S32.HI UR4, URZ, 0x1f, UR5 ;  /* 0x0000001fff047899 */ /* 0x000fc80008011405 */
[----:B------:R-:W-:-:S04]  /*1470*/  ULEA.HI UR4, UR4, UR5, URZ, 0x5 ;  /* 0x0000000504047291 */ /* 0x000fc8000f8f28ff */
[----:B------:R-:W-:Y:S02]  /*1480*/  USHF.R.S32.HI UR15, URZ, 0x5, UR4 ;  /* 0x00000005ff0f7899 */ /* 0x000fe40008011404 */
[----:B------:R-:W-:Y:S02]  /*1490*/  UIADD3 UR4, UPT, UPT, UR13, -0x1, URZ ;  /* 0xffffffff0d047890 */ /* 0x000fe4000fffe0ff */
[----:B------:R-:W-:Y:S02]  /*14a0*/  UISETP.LT.U32.AND UP0, UPT, UR15, 0x5, UPT ;  /* 0x000000050f00788c */ /* 0x000fe4000bf01070 */
[----:B------:R-:W-:Y:S02]  /*14b0*/  UISETP.GE.U32.AND UP1, UPT, UR4, -0x3f, UPT ;  /* 0xffffffc10400788c */ /* 0x000fe4000bf26070 */
[----:B------:R-:W-:Y:S02]  /*14c0*/  USEL UR14, UR15, 0x5, UP0 ;  /* 0x000000050f0e7887 */ /* 0x000fe40008000000 */
[----:B------:R-:W-:-:S02]  /*14d0*/  UIADD3 UR13, UPT, UPT, UR13, 0x3e, URZ ;  /* 0x0000003e0d0d7890 */ /* 0x000fc4000fffe0ff */
[----:B------:R-:W-:Y:S02]  /*14e0*/  UIADD3 UR5, UPT, UPT, UR14, -0x1, URZ ;  /* 0xffffffff0e057890 */ /* 0x000fe4000fffe0ff */
[----:B------:R-:W-:-:S03]  /*14f0*/  UIADD3 UR7, UPT, UPT, UR15, -UR14, URZ ;  /* 0x8000000e0f077290 */ /* 0x000fc6000fffe0ff */
[----:B------:R-:W-:-:S04]  /*1500*/  @UP1 UIADD3 UR5, UPT, UPT, UR14, URZ, URZ ;  /* 0x000000ff0e051290 */ /* 0x000fc8000fffe0ff */
[----:B--2---:R-:W-:-:S12]  /*1510*/  UIADD3 UR5, UPT, UPT, UR5, 0x1, URZ ;  /* 0x0000000105057890 */ /* 0x004fd8000fffe0ff */
.L_x_35:
[----:B------:R-:W-:Y:S01]  /*1520*/  UISETP.NE.AND UP0, UPT, UR37, URZ, UPT ;  /* 0x000000ff2500728c */ /* 0x000fe2000bf05270 */
[----:B------:R-:W1:Y:S08]  /*1530*/  S2UR UR37, SR_CgaCtaId ;  /* 0x00000000002579c3 */ /* 0x000e700000008800 */
[----:B------:R-:W-:Y:S05]  /*1540*/  BRA.U UP0, `(.L_x_18) ;  /* 0x0000000100347547 */ /* 0x000fea000b800000 */
[----:B------:R-:W2:Y:S01]  /*1550*/  S2R R2, SR_CgaCtaId ;  /* 0x0000000000027919 */ /* 0x000ea20000008800 */
[----:B------:R-:W-:-:S04]  /*1560*/  MOV R3, 0x400 ;  /* 0x0000040000037802 */ /* 0x000fc80000000f00 */
[----:B--2---:R-:W-:Y:S02]  /*1570*/  LEA R3, R2, R3, 0x18 ;  /* 0x0000000302037211 */ /* 0x004fe400078ec0ff */
[----:B------:R-:W-:-:S03]  /*1580*/  SHF.L.U32 R2, R10, 0x1f, RZ ;  /* 0x0000001f0a027819 */ /* 0x000fc600000006ff */
[----:B------:R-:W-:-:S04]  /*1590*/  IMAD R3, R12, 0x8, R3 ;  /* 0x000000080c037824 */ /* 0x000fc800078e0203 */
[----:B------:R-:W2:Y:S02]  /*15a0*/  SYNCS.PHASECHK.TRANS64.TRYWAIT P0, [R3+URZ+0xf0], R2 ;  /* 0x0000f002030075a7 */ /* 0x000ea400080011ff */
[----:B--2---:R-:W-:Y:S05]  /*15b0*/  @!P0 BRA `(.L_x_19) ;  /* 0x0000006800e48947 */ /* 0x004fea0003800000 */
.L_x_107:
[----:B------:R-:W-:Y:S01]  /*15c0*/  VIADD R12, R12, 0x1 ;  /* 0x000000010c0c7836 */ /* 0x000fe20000000000 */
[----:B------:R2:W-:Y:S04]  /*15d0*/  SYNCS.ARRIVE.TRANS64.A1T0 RZ, [R3+URZ+0xe0], RZ ;  /* 0x0000e0ff03ff79a7 */ /* 0x0005e800081000ff */
[----:B------:R-:W-:-:S04]  /*15e0*/  ISETP.NE.AND P0, PT, R12, 0x2, PT ;  /* 0x000000020c00780c */ /* 0x000fc80003f05270 */
[----:B------:R-:W-:Y:S02]  /*15f0*/  SEL R12, R12, RZ, P0 ;  /* 0x000000ff0c0c7207 */ /* 0x000fe40000000000 */
[----:B--2---:R-:W-:-:S04]  /*1600*/  SEL R3, RZ, 0x1, P0 ;  /* 0x00000001ff037807 */ /* 0x004fc80000000000 */
[----:B------:R-:W-:-:S07]  /*1610*/  LOP3.LUT R10, R10, R3, RZ, 0x3c, !PT ;  /* 0x000000030a0a7212 */ /* 0x000fce00078e3cff */
.L_x_18:
[----:B------:R-:W-:Y:S01]  /*1620*/  UMOV UR4, 0x400 ;  /* 0x0000040000047882 */ /* 0x000fe20000000000 */
[----:B------:R-:W-:Y:S01]  /*1630*/  SHF.L.U32 R2, R15, 0x1f, RZ ;  /* 0x0000001f0f027819 */ /* 0x000fe200000006ff */
[----:B-1----:R-:W-:Y:S01]  /*1640*/  ULEA UR4, UR37, UR4, 0x18 ;  /* 0x0000000425047291 */ /* 0x002fe2000f8ec0ff */
[----:B------:R-:W-:Y:S01]  /*1650*/  R2UR UR35, R21 ;  /* 0x00000000152372ca */ /* 0x000fe200000e0000 */
[----:B------:R-:W-:Y:S01]  /*1660*/  UISETP.GE.U32.AND UP0, UPT, UR13, 0x3f, UPT ;  /* 0x0000003f0d00788c */ /* 0x000fe2000bf06070 */
[----:B------:R-:W-:Y:S01]  /*1670*/  R2UR UR11, R20 ;  /* 0x00000000140b72ca */ /* 0x000fe200000e0000 */
[----:B------:R-:W-:Y:S01]  /*1680*/  ULEA UR8, UR6, UR4, 0x3 ;  /* 0x0000000406087291 */ /* 0x000fe2000f8e18ff */
[----:B------:R-:W-:-:S08]  /*1690*/  UMOV UR24, URZ ;  /* 0x000000ff00187c82 */ /* 0x000fd00008000000 */
[----:B------:R1:W2:Y:S01]  /*16a0*/  SYNCS.PHASECHK.TRANS64.TRYWAIT P0, [UR8+0x28], R2 ;  /* 0x00002802ff0075a7 */ /* 0x0002a20008001108 */
[----:B------:R-:W-:Y:S02]  /*16b0*/  USHF.L.U32 UR35, UR35, 0x7, URZ ;  /* 0x0000000723237899 */ /* 0x000fe400080006ff */
[----:B------:R-:W-:Y:S01]  /*16c0*/  USHF.L.U32 UR11, UR11, 0x7, URZ ;  /* 0x000000070b0b7899 */ /* 0x000fe200080006ff */
[----:B------:R-:W-:Y:S11]  /*16d0*/  BRA.U !UP0, `(.L_x_20) ;  /* 0x0000000108a47547 */ /* 0x000ff6000b800000 */
[----:B------:R-:W-:Y:S01]  /*16e0*/  UMOV UR16, URZ ;  /* 0x000000ff00107c82 */ /* 0x000fe20008000000 */
[----:B------:R-:W-:-:S05]  /*16f0*/  UMOV UR17, UR6 ;  /* 0x0000000600117c82 */ /* 0x000fca0008000000 */
.L_x_25:
[----:B-1----:R-:W-:Y:S01]  /*1700*/  ULEA UR33, UR17, UR4, 0x3 ;  /* 0x0000000411217291 */ /* 0x002fe2000f8e18ff */
[----:B--2---:R-:W-:Y:S01]  /*1710*/  @!P5 MOV R3, 0x2000 ;  /* 0x000020000003d802 */ /* 0x004fe20000000f00 */
[----:B--2---:R-:W-:Y:S10]  /*1720*/  @P0 BRA `(.L_x_21) ;  /* 0x00000000000c0947 */ /* 0x004ff40003800000 */
[----:B------:R-:W-:-:S04]  /*1730*/  SHF.L.U32 R5, R15, 0x1f, RZ ;  /* 0x0000001f0f057819 */ /* 0x000fc800000006ff */
[----:B------:R-:W2:Y:S02]  /*1740*/  SYNCS.PHASECHK.TRANS64.TRYWAIT P0, [UR33+0x28], R5 ;  /* 0x00002805ff0075a7 */ /* 0x000ea40008001121 */
[----:B--2---:R-:W-:Y:S05]  /*1750*/  @!P0 BRA `(.L_x_22) ;  /* 0x0000006800908947 */ /* 0x004fea0003800000 */
.L_x_21:
[----:B------:R2:W-:Y:S01]  /*1760*/  @!P5 SYNCS.ARRIVE.TRANS64 RZ, [UR33], R3 ;  /* 0x00000003ffffd9a7 */ /* 0x0005e20008000021 */
[----:B------:R-:W-:Y:S04]  /*1770*/  BSSY.RECONVERGENT B0, `(.L_x_23) ;  /* 0x0000003000007945 */ /* 0x000fe80003800200 */
[----:B------:R-:W-:Y:S05]  /*1780*/  @P4 BRA `(.L_x_24) ;  /* 0x0000000000044947 */ /* 0x000fea0003800000 */
[----:B------:R-:W-:Y:S05]  /*1790*/  BPT.TRAP 0x1 ;  /* 0x000000040000795c */ /* 0x000fea0000300000 */
.L_x_24:
[----:B------:R-:W-:Y:S05]  /*17a0*/  BSYNC.RECONVERGENT B0 ;  /* 0x0000000000007941 */ /* 0x000fea0003800200 */
.L_x_23:
[----:B------:R-:W-:Y:S02]  /*17b0*/  UIADD3 UR6, UPT, UPT, UR17, 0x1, URZ ;  /* 0x0000000111067890 */ /* 0x000fe4000fffe0ff */
[----:B------:R-:W-:Y:S02]  /*17c0*/  UIADD3 UR26, UP1, UPT, UR22, 0x80, URZ ;  /* 0x00000080161a7890 */ /* 0x000fe4000ff3e0ff */
[----:B------:R-:W-:Y:S02]  /*17d0*/  UISETP.NE.AND UP0, UPT, UR6, 0x5, UPT ;  /* 0x000000050600788c */ /* 0x000fe4000bf05270 */
[----:B------:R-:W-:Y:S02]  /*17e0*/  USHF.L.U32 UR34, UR16, 0x5, URZ ;  /* 0x0000000510227899 */ /* 0x000fe400080006ff */
[----:B------:R-:W-:Y:S02]  /*17f0*/  USEL UR9, URZ, 0x1, UP0 ;  /* 0x00000001ff097887 */ /* 0x000fe40008000000 */
[----:B------:R-:W-:-:S02]  /*1800*/  USEL UR6, UR6, URZ, UP0 ;  /* 0x000000ff06067287 */ /* 0x000fc40008000000 */
[----:B------:R-:W-:Y:S02]  /*1810*/  UIADD3 UR20, UP0, UPT, UR22, 0x180, URZ ;  /* 0x0000018016147890 */ /* 0x000fe4000ff1e0ff */
[----:B------:R-:W-:Y:S01]  /*1820*/  ULEA UR8, UR6, UR4, 0x3 ;  /* 0x0000000406087291 */ /* 0x000fe2000f8e18ff */
[----:B------:R-:W-:Y:S01]  /*1830*/  LOP3.LUT R15, R15, UR9, RZ, 0x3c, !PT ;  /* 0x000000090f0f7c12 */ /* 0x000fe2000f8e3cff */
[----:B------:R-:W-:Y:S02]  /*1840*/  UIADD3.X UR27, UPT, UPT, URZ, UR23, URZ, UP1, !UPT ;  /* 0x00000017ff1b7290 */ /* 0x000fe40008ffe4ff */
[----:B------:R-:W-:Y:S01]  /*1850*/  UIADD3.X UR21, UPT, UPT, URZ, UR23, URZ, UP0, !UPT ;  /* 0x00000017ff157290 */ /* 0x000fe200087fe4ff */
[----:B-1----:R-:W-:Y:S01]  /*1860*/  SHF.L.U32 R2, R15, 0x1f, RZ ;  /* 0x0000001f0f027819 */ /* 0x002fe200000006ff */
[----:B------:R-:W-:Y:S01]  /*1870*/  UMOV UR18, 0x0 ;  /* 0x0000000000127882 */ /* 0x000fe20000000000 */
[----:B------:R-:W-:Y:S01]  /*1880*/  UMOV UR19, 0x10000000 ;  /* 0x1000000000137882 */ /* 0x000fe20000000000 */
[----:B------:R-:W-:Y:S01]  /*1890*/  UMOV UR12, UR36 ;  /* 0x00000024000c7c82 */ /* 0x000fe20008000000 */
[----:B------:R1:W1:Y:S01]  /*18a0*/  SYNCS.PHASECHK.TRANS64.TRYWAIT P0, [UR8+0x28], R2 ;  /* 0x00002802ff0075a7 */ /* 0x0002620008001108 */
[----:B------:R-:W-:Y:S01]  /*18b0*/  ULEA UR8, UR17, UR4, 0xc ;  /* 0x0000000411087291 */ /* 0x000fe2000f8e60ff */
[----:B------:R-:W-:Y:S01]  /*18c0*/  UMOV UR9, UR33 ;  /* 0x0000002100097c82 */ /* 0x000fe20008000000 */
[----:B------:R-:W-:-:S02]  /*18d0*/  UMOV UR10, UR34 ;  /* 0x00000022000a7c82 */ /* 0x000fc40008000000 */
[----:B------:R-:W-:Y:S02]  /*18e0*/  UIADD3 UR32, UPT, UPT, UR8, 0x8400, URZ ;  /* 0x0000840008207890 */ /* 0x000fe4000fffe0ff */
[----:B------:R-:W-:Y:S02]  /*18f0*/  UIADD3 UR8, UPT, UPT, UR8, 0xd400, URZ ;  /* 0x0000d40008087890 */ /* 0x000fe4000fffe0ff */
[----:B------:R-:W-:Y:S01]  /*1900*/  UIADD3 UR16, UPT, UPT, UR16, 0x1, URZ ;  /* 0x0000000110107890 */ /* 0x000fe2000fffe0ff */
[----:B------:R-:W-:Y:S01]  /*1910*/  UMOV UR24, UR5 ;  /* 0x0000000500187c82 */ /* 0x000fe20008000000 */
[----:B------:R-:W-:Y:S02]  /*1920*/  UMOV UR17, UR6 ;  /* 0x0000000600117c82 */ /* 0x000fe40008000000 */
[----:B------:R-:W-:Y:S01]  /*1930*/  UISETP.NE.AND UP0, UPT, UR16, UR5, UPT ;  /* 0x000000051000728c */ /* 0x000fe2000bf05270 */
[----:B------:R1:W-:Y:S02]  /*1940*/  UTMALDG.3D [UR32], [UR26], desc[UR18] ;  /* 0x000012201a0075b4 */ /* 0x0003e40008011000 */
[----:B------:R1:W-:Y:S06]  /*1950*/  UTMALDG.3D [UR8], [UR20], desc[UR18] ;  /* 0x00001208140075b4 */ /* 0x0003ec0008011000 */
[----:B------:R-:W-:Y:S05]  /*1960*/  BRA.U UP0, `(.L_x_25) ;  /* 0xfffffffd00647547 */ /* 0x000fea000b83ffff */
.L_x_20:
[----:B-1----:R-:W-:Y:S01]  /*1970*/  ULEA UR8, UR6, UR4, 0x3 ;  /* 0x0000000406087291 */ /* 0x002fe2000f8e18ff */
[----:B------:R-:W-:Y:S01]  /*1980*/  SHF.L.U32 R2, R15, 0x1f, RZ ;  /* 0x0000001f0f027819 */ /* 0x000fe200000006ff */
[----:B------:R-:W-:Y:S01]  /*1990*/  @!P1 SYNCS.ARRIVE.TRANS64.A1T0 RZ, [UR4+0x78], RZ ;  /* 0x000078ffffff99a7 */ /* 0x000fe20008100004 */
[----:B------:R-:W-:-:S06]  /*19a0*/  UISETP.GT.AND UP0, UPT, UR15, UR14, UPT ;  /* 0x0000000e0f00728c */ /* 0x000fcc000bf04270 */
[----:B--2---:R1:W2:Y:S03]  /*19b0*/  SYNCS.PHASECHK.TRANS64.TRYWAIT P0, [UR8+0x28], R2 ;  /* 0x00002802ff0075a7 */ /* 0x0042a60008001108 */
[----:B------:R-:W-:Y:S05]  /*19c0*/  BRA.U !UP0, `(.L_x_26) ;  /* 0x0000000108a87547 */ /* 0x000fea000b800000 */
[----:B------:R-:W-:Y:S01]  /*19d0*/  UIADD3 UR21, UPT, UPT, UR7, UR24, URZ ;  /* 0x0000001807157290 */ /* 0x000fe2000fffe0ff */
[----:B------:R-:W-:-:S11]  /*19e0*/  UMOV UR25, UR6 ;  /* 0x0000000600197c82 */ /* 0x000fd60008000000 */
.L_x_31:
[----:B-1----:R-:W-:Y:S01]  /*19f0*/  ULEA UR17, UR25, UR4, 0x3 ;  /* 0x0000000419117291 */ /* 0x002fe2000f8e18ff */
[----:B--2---:R-:W-:Y:S01]  /*1a00*/  @!P5 MOV R3, 0x2000 ;  /* 0x000020000003d802 */ /* 0x004fe20000000f00 */
[----:B--2---:R-:W-:Y:S10]  /*1a10*/  @P0 BRA `(.L_x_27) ;  /* 0x00000000000c0947 */ /* 0x004ff40003800000 */
[----:B------:R-:W-:-:S04]  /*1a20*/  SHF.L.U32 R5, R15, 0x1f, RZ ;  /* 0x0000001f0f057819 */ /* 0x000fc800000006ff */
[----:B------:R-:W2:Y:S02]  /*1a30*/  SYNCS.PHASECHK.TRANS64.TRYWAIT P0, [UR17+0x28], R5 ;  /* 0x00002805ff0075a7 */ /* 0x000ea40008001111 */
[----:B--2---:R-:W-:Y:S05]  /*1a40*/  @!P0 BRA `(.L_x_28) ;  /* 0x0000006400ec8947 */ /* 0x004fea0003800000 */
.L_x_27:
[----:B------:R2:W-:Y:S01]  /*1a50*/  @!P5 SYNCS.ARRIVE.TRANS64 RZ, [UR17], R3 ;  /* 0x00000003ffffd9a7 */ /* 0x0005e20008000011 */
[----:B------:R-:W-:Y:S04]  /*1a60*/  BSSY.RECONVERGENT B0, `(.L_x_29) ;  /* 0x0000003000007945 */ /* 0x000fe80003800200 */
[----:B------:R-:W-:Y:S05]  /*1a70*/  @P4 BRA `(.L_x_30) ;  /* 0x0000000000044947 */ /* 0x000fea0003800000 */
[----:B------:R-:W-:Y:S05]  /*1a80*/  BPT.TRAP 0x1 ;  /* 0x000000040000795c */ /* 0x000fea0000300000 */
.L_x_30:
[----:B------:R-:W-:Y:S05]  /*1a90*/  BSYNC.RECONVERGENT B0 ;  /* 0x0000000000007941 */ /* 0x000fea0003800200 */
.L_x_29:
        /* <DEDUP_REMOVED lines=20> */
[----:B------:R-:W-:Y:S01]  /*1be0*/  UIADD3 UR8, UPT, UPT, UR8, 0xd400, URZ ;  /* 0x0000d40008087890 */ /* 0x000fe2000fffe0ff */
[----:B------:R-:W-:Y:S01]  /*1bf0*/  UMOV UR9, UR17 ;  /* 0x0000001100097c82 */ /* 0x000fe20008000000 */
[----:B------:R-:W-:Y:S01]  /*1c00*/  UMOV UR10, UR18 ;  /* 0x00000012000a7c82 */ /* 0x000fe20008000000 */
[----:B------:R-:W-:Y:S01]  /*1c10*/  UIADD3 UR24, UPT, UPT, UR24, 0x1, URZ ;  /* 0x0000000118187890 */ /* 0x000fe2000fffe0ff */
[----:B------:R-:W-:-:S03]  /*1c20*/  UMOV UR25, UR6 ;  /* 0x0000000600197c82 */ /* 0x000fc60008000000 */
[----:B------:R1:W-:Y:S01]  /*1c30*/  UTMALDG.3D [UR16], [UR30], desc[UR26] ;  /* 0x00001a101e0075b4 */ /* 0x0003e20008011000 */
[----:B------:R-:W-:Y:S01]  /*1c40*/  UISETP.NE.AND UP0, UPT, UR24, UR21, UPT ;  /* 0x000000151800728c */ /* 0x000fe2000bf05270 */
[----:B------:R1:W-:Y:S08]  /*1c50*/  UTMALDG.3D [UR8], [UR28], desc[UR26] ;  /* 0x00001a081c0075b4 */ /* 0x0003f00008011000 */
[----:B------:R-:W-:Y:S05]  /*1c60*/  BRA.U UP0, `(.L_x_31) ;  /* 0xfffffffd00607547 */ /* 0x000fea000b83ffff */
.L_x_26:
[C---:B-1----:R-:W-:Y:S01]  /*1c70*/  LEA R2, R14.reuse, UR4, 0x3 ;  /* 0x000000040e027c11 */ /* 0x042fe2000f8e18ff */
[----:B------:R-:W-:Y:S01]  /*1c80*/  NOP ;  /* 0x0000000000007918 */ /* 0x000fe20000000000 */
[----:B--2---:R-:W-:Y:S02]  /*1c90*/  SHF.L.U32 R3, R13, 0x1f, RZ ;  /* 0x0000001f0d037819 */ /* 0x004fe400000006ff */
[----:B------:R-:W-:Y:S02]  /*1ca0*/  LEA R4, R14, UR4, 0x4 ;  /* 0x000000040e047c11 */ /* 0x000fe4000f8e20ff */
[----:B------:R-:W1:Y:S02]  /*1cb0*/  SYNCS.PHASECHK.TRANS64.TRYWAIT P0, [R2+URZ+0x80], R3 ;  /* 0x00008003020075a7 */ /* 0x000e6400080011ff */
[----:B-1----:R-:W-:Y:S05]  /*1cc0*/  @!P0 BRA `(.L_x_32) ;  /* 0x0000006400648947 */ /* 0x002fea0003800000 */
.L_x_110:
[----:B------:R-:W2:Y:S01]  /*1cd0*/  LDS.128 R4, [R4+0x110] ;  /* 0x0001100004047984 */ /* 0x000ea20000000c00 */
[----:B---3--:R-:W-:Y:S01]  /*1ce0*/  ISETP.GE.AND P0, PT, R72, 0x1, PT ;  /* 0x000000014800780c */ /* 0x008fe20003f06270 */
[----:B-1----:R-:W-:Y:S01]  /*1cf0*/  VIADD R2, R2, 0x90 ;  /* 0x0000009002027836 */ /* 0x002fe20000000000 */
[----:B------:R-:W-:Y:S01]  /*1d00*/  @!PT LDS RZ, [RZ] ;  /* 0x00000000fffff984 */ /* 0x000fe20000000800 */
[----:B------:R-:W-:Y:S01]  /*1d10*/  @!PT LDS RZ, [RZ] ;  /* 0x00000000fffff984 */ /* 0x000fe20000000800 */
[----:B------:R-:W-:Y:S01]  /*1d20*/  @!PT LDS RZ, [RZ] ;  /* 0x00000000fffff984 */ /* 0x000fe20000000800 */
[----:B------:R-:W-:Y:S01]  /*1d30*/  @!PT LDS RZ, [RZ] ;  /* 0x00000000fffff984 */ /* 0x000fe20000000800 */
[----:B------:R1:W-:Y:S06]  /*1d40*/  MEMBAR.ALL.CTA ;  /* 0x0000000000007992 */ /* 0x0003ec0000008000 */
[----:B-1----:R-:W1:Y:S01]  /*1d50*/  FENCE.VIEW.ASYNC.S ;  /* 0x00000000000073c6 */ /* 0x002e620000000000 */
[----:B------:R-:W-:-:S04]  /*1d60*/  PRMT R2, RZ, 0x654, R2 ;  /* 0x00000654ff027816 */ /* 0x000fc80000000002 */
[----:B-1----:R1:W-:Y:S01]  /*1d70*/  SYNCS.ARRIVE.TRANS64.RED.A1T0 RZ, [R2+URZ], RZ ;  /* 0x000000ff02ff79a7 */ /* 0x0023e200081004ff */
[----:B--2---:R-:W-:-:S13]  /*1d80*/  LOP3.LUT P2, RZ, R6, 0x1, RZ, 0xc0, !PT ;  /* 0x0000000106ff7812 */ /* 0x004fda000784c0ff */
[----:B------:R-:W-:Y:S01]  /*1d90*/  @P2 SHF.R.U32.HI R3, RZ, 0x10, R5 ;  /* 0x00000010ff032819 */ /* 0x000fe20000011605 */
[----:B------:R-:W-:Y:S01]  /*1da0*/  VOTEU.ANY UP0, P2 ;  /* 0x0000000000ff7886 */ /* 0x000fe20001000100 */
[----:B------:R-:W-:Y:S02]  /*1db0*/  @P2 MOV R11, R4 ;  /* 0x00000004000b2202 */ /* 0x000fe40000000f00 */
[----:B------:R-:W-:Y:S02]  /*1dc0*/  @P2 R2UR.BROADCAST UR8, R3 ;  /* 0x00000000030822ca */ /* 0x000fe400008e0000 */
[----:B------:R-:W-:-:S11]  /*1dd0*/  @P2 LOP3.LUT R8, R5, 0xffff, RZ, 0xc0, !PT ;  /* 0x0000ffff05082812 */ /* 0x000fd600078ec0ff */
[----:B------:R-:W-:Y:S01]  /*1de0*/  @UP0 UMOV UR36, UR8 ;  /* 0x0000000800240c82 */ /* 0x000fe20008000000 */
[----:B-1----:R-:W-:Y:S05]  /*1df0*/  @!P0 BRA `(.L_x_33) ;  /* 0x0000000000b88947 */ /* 0x002fea0003800000 */
[----:B------:R-:W4:Y:S01]  /*1e00*/  LDC.64 R4, c[0x0][0xb18] ;  /* 0x0002c600ff047b82 */ /* 0x000f220000000a00 */
[----:B------:R-:W-:-:S07]  /*1e10*/  ISETP.NE.AND P3, PT, R72, 0x1, PT ;  /* 0x000000014800780c */ /* 0x000fce0003f65270 */
[----:B------:R-:W1:Y:S08]  /*1e20*/  LDC.64 R6, c[0x0][0xb10] ;  /* 0x0002c400ff067b82 */ /* 0x000e700000000a00 */
[----:B------:R-:W2:Y:S08]  /*1e30*/  LDC R16, c[0x0][0xb20] ;  /* 0x0002c800ff107b82 */ /* 0x000eb00000000800 */
[----:B------:R-:W3:Y:S01]  /*1e40*/  LDC R18, c[0x0][0xb0c] ;  /* 0x0002c300ff127b82 */ /* 0x000ee20000000800 */
[----:B----4-:R-:W-:Y:S01]  /*1e50*/  IMAD.HI.U32 R17, R0, R5, RZ ;  /* 0x0000000500117227 */ /* 0x010fe200078e00ff */
[----:B------:R-:W-:-:S03]  /*1e60*/  ISETP.NE.AND P0, PT, R4, 0x1, PT ;  /* 0x000000010400780c */ /* 0x000fc60003f05270 */
[----:B------:R-:W-:-:S03]  /*1e70*/  IMAD.HI.U32 R5, R8, R5, RZ ;  /* 0x0000000508057227 */ /* 0x000fc600078e00ff */
[----:B------:R-:W4:Y:S01]  /*1e80*/  LDC.64 R2, c[0x0][0xb28] ;  /* 0x0002ca00ff027b82 */ /* 0x000f220000000a00 */
[----:B-1----:R-:W-:-:S04]  /*1e90*/  IMAD.HI.U32 R20, R9, R6, RZ ;  /* 0x0000000609147227 */ /* 0x002fc800078e00ff */
[----:B------:R-:W-:Y:S01]  /*1ea0*/  IMAD.HI.U32 R22, R11, R6, RZ ;  /* 0x000000060b167227 */ /* 0x000fe200078e00ff */
[----:B------:R-:W-:Y:S02]  /*1eb0*/  SHF.R.U32.HI R20, RZ, R7, R20 ;  /* 0x00000007ff147219 */ /* 0x000fe40000011614 */
[-C--:B--2---:R-:W-:Y:S02]  /*1ec0*/  SHF.R.U32.HI R17, RZ, R16.reuse, R17 ;  /* 0x00000010ff117219 */ /* 0x084fe40000011611 */
[----:B------:R-:W-:Y:S02]  /*1ed0*/  SHF.R.U32.HI R5, RZ, R16, R5 ;  /* 0x00000010ff057219 */ /* 0x000fe40000011605 */
[----:B------:R-:W-:Y:S02]  /*1ee0*/  SEL R17, R0, R17, !P0 ;  /* 0x0000001100117207 */ /* 0x000fe40004000000 */
[----:B------:R-:W-:Y:S02]  /*1ef0*/  SHF.R.U32.HI R22, RZ, R7, R22 ;  /* 0x00000007ff167219 */ /* 0x000fe40000011616 */
[----:B---3--:R-:W-:-:S02]  /*1f00*/  ISETP.NE.AND P1, PT, R18, 0x1, PT ;  /* 0x000000011200780c */ /* 0x008fc40003f25270 */
[----:B------:R-:W-:Y:S02]  /*1f10*/  SEL R5, R8, R5, !P0 ;  /* 0x0000000508057207 */ /* 0x000fe40004000000 */
[----:B------:R-:W-:Y:S02]  /*1f20*/  SEL R19, R9, R20, !P1 ;  /* 0x0000001409137207 */ /* 0x000fe40004800000 */
[----:B------:R-:W-:Y:S01]  /*1f30*/  SEL R7, R11, R22, !P1 ;  /* 0x000000160b077207 */ /* 0x000fe20004800000 */
[----:B----4-:R-:W-:-:S04]  /*1f40*/  IMAD.HI.U32 R20, R17, R2, RZ ;  /* 0x0000000211147227 */ /* 0x010fc800078e00ff */
[----:B------:R-:W-:Y:S01]  /*1f50*/  IMAD.HI.U32 R6, R19, R2, RZ ;  /* 0x0000000213067227 */ /* 0x000fe200078e00ff */
[----:B------:R-:W-:-:S04]  /*1f60*/  @P3 SHF.R.U32.HI R17, RZ, R3, R20 ;  /* 0x00000003ff113219 */ /* 0x000fc80000011614 */
[----:B------:R-:W-:Y:S01]  /*1f70*/  @P3 SHF.R.U32.HI R19, RZ, R3, R6 ;  /* 0x00000003ff133219 */ /* 0x000fe20000011606 */
[----:B------:R-:W-:-:S04]  /*1f80*/  IMAD R17, R72, R17, RZ ;  /* 0x0000001148117224 */ /* 0x000fc800078e02ff */
[----:B------:R-:W-:Y:S01]  /*1f90*/  IMAD R6, R72, R19, RZ ;  /* 0x0000001348067224 */ /* 0x000fe200078e02ff */
[C---:B------:R-:W-:Y:S02]  /*1fa0*/  ISETP.GE.AND P0, PT, R5.reuse, R17, PT ;  /* 0x000000110500720c */ /* 0x040fe40003f06270 */
[----:B------:R-:W-:Y:S02]  /*1fb0*/  IADD3 R17, PT, PT, -R5, RZ, RZ ;  /* 0x000000ff05117210 */ /* 0x000fe40007ffe1ff */
[----:B------:R-:W-:Y:S01]  /*1fc0*/  ISETP.GE.OR P0, PT, R7, R6, P0 ;  /* 0x000000060700720c */ /* 0x000fe20000706670 */
[----:B------:R-:W-:-:S04]  /*1fd0*/  IMAD.HI.U32 R6, R5, R2, RZ ;  /* 0x0000000205067227 */ /* 0x000fc800078e00ff */
[----:B------:R-:W-:Y:S01]  /*1fe0*/  IMAD R8, R4, R17, R8 ;  /* 0x0000001104087224 */ /* 0x000fe200078e0208 */
[----:B------:R-:W-:-:S04]  /*1ff0*/  SHF.R.U32.HI R6, RZ, R3, R6 ;  /* 0x00000003ff067219 */ /* 0x000fc80000011606 */
[----:B------:R-:W-:-:S03]  /*2000*/  SEL R6, R5, R6, !P3 ;  /* 0x0000000605067207 */ /* 0x000fc60005800000 */
[----:B------:R-:W-:-:S04]  /*2010*/  @!P0 IMAD.HI.U32 R16, R7, R2, RZ ;  /* 0x0000000207108227 */ /* 0x000fc800078e00ff */
[----:B------:R-:W-:Y:S01]  /*2020*/  IMAD.MOV R2, RZ, RZ, -R6 ;  /* 0x000000ffff027224 */ /* 0x000fe200078e0a06 */
[----:B------:R-:W-:-:S03]  /*2030*/  @!P0 SHF.R.U32.HI R16, RZ, R3, R16 ;  /* 0x00000003ff108219 */ /* 0x000fc60000011610 */
[----:B------:R-:W-:Y:S01]  /*2040*/  IMAD R2, R72, R2, R5 ;  /* 0x0000000248027224 */ /* 0x000fe200078e0205 */
        /* <DEDUP_REMOVED lines=9> */
.L_x_33:
[----:B------:R-:W1:Y:S02]  /*20e0*/  LDCU UR8, c[0x0][0xb30] ;  /* 0x00016600ff0877ac */ /* 0x000e640008000800 */
[----:B-1----:R-:W-:-:S09]  /*20f0*/  UISETP.NE.AND UP0, UPT, UR8, 0x1, UPT ;  /* 0x000000010800788c */ /* 0x002fd2000bf05270 */
[----:B------:R-:W-:Y:S05]  /*2100*/  BRA.U UP0, `(.L_x_34) ;  /* 0x0000000100407547 */ /* 0x000fea000b800000 */
[----:B------:R-:W1:Y:S08]  /*2110*/  LDC.64 R4, c[0x0][0xb10] ;  /* 0x0002c400ff047b82 */ /* 0x000e700000000a00 */
[----:B------:R-:W2:Y:S08]  /*2120*/  LDC.64 R2, c[0x0][0xb18] ;  /* 0x0002c600ff027b82 */ /* 0x000eb00000000a00 */
[----:B------:R-:W3:Y:S08]  /*2130*/  LDC R6, c[0x0][0xb20] ;  /* 0x0002c800ff067b82 */ /* 0x000ef00000000800 */
[----:B------:R-:W4:Y:S01]  /*2140*/  LDC R16, c[0x0][0xb0c] ;  /* 0x0002c300ff107b82 */ /* 0x000f220000000800 */
[----:B-1----:R-:W-:-:S05]  /*2150*/  IMAD.HI.U32 R4, R11, R4, RZ ;  /* 0x000000040b047227 */ /* 0x002fca00078e00ff */
[----:B------:R-:W-:Y:S01]  /*2160*/  SHF.R.U32.HI R4, RZ, R5, R4 ;  /* 0x00000005ff047219 */ /* 0x000fe20000011604 */
[----:B--2---:R-:W-:Y:S01]  /*2170*/  IMAD.HI.U32 R3, R8, R3, RZ ;  /* 0x0000000308037227 */ /* 0x004fe200078e00ff */
[----:B------:R-:W-:-:S04]  /*2180*/  ISETP.NE.AND P0, PT, R2, 0x1, PT ;  /* 0x000000010200780c */ /* 0x000fc80003f05270 */
[----:B---3--:R-:W-:-:S04]  /*2190*/  SHF.R.U32.HI R3, RZ, R6, R3 ;  /* 0x00000006ff037219 */ /* 0x008fc80000011603 */
[----:B------:R-:W-:Y:S02]  /*21a0*/  SEL R3, R8, R3, !P0 ;  /* 0x0000000308037207 */ /* 0x000fe40004000000 */
[----:B----4-:R-:W-:-:S04]  /*21b0*/  ISETP.NE.AND P1, PT, R16, 0x1, PT ;  /* 0x000000011000780c */ /* 0x010fc80003f25270 */
[----:B------:R-:W-:-:S05]  /*21c0*/  SEL R4, R11, R4, !P1 ;  /* 0x000000040b047207 */ /* 0x000fca0004800000 */
[----:B------:R-:W-:Y:S02]  /*21d0*/  IMAD.IADD R5, R3, 0x1, -R4 ;  /* 0x0000000103057824 */ /* 0x000fe400078e0a04 */
[----:B------:R-:W-:Y:S02]  /*21e0*/  IMAD.IADD R3, R4, 0x1, -R3 ;  /* 0x0000000104037824 */ /* 0x000fe400078e0a03 */
[----:B------:R-:W-:Y:S02]  /*21f0*/  IMAD R11, R5, R16, R11 ;  /* 0x00000010050b7224 */ /* 0x000fe400078e020b */
[----:B------:R-:W-:-:S07]  /*2200*/  IMAD R8, R3, R2, R8 ;  /* 0x0000000203087224 */ /* 0x000fce00078e0208 */
.L_x_34:
[----:B------:R-:W-:Y:S01]  /*2210*/  VIADD R14, R14, 0x1 ;  /* 0x000000010e0e7836 */ /* 0x000fe20000000000 */
[----:B------:R-:W-:Y:S01]  /*2220*/  PLOP3.LUT P1, PT, PT, PT, PT, 0x80, 0x8 ;  /* 0x000000000008781c */ /* 0x000fe20003f2f070 */
[----:B------:R-:W-:Y:S02]  /*2230*/  IMAD.IADD R21, R11, 0x1, R170 ;  /* 0x000000010b157824 */ /* 0x000fe400078e02aa */
[----:B------:R-:W-:Y:S01]  /*2240*/  IMAD.IADD R20, R8, 0x1, R147 ;  /* 0x0000000108147824 */ /* 0x000fe200078e0293 */
[----:B------:R-:W-:-:S04]  /*2250*/  ISETP.NE.AND P0, PT, R14, 0x2, PT ;  /* 0x000000020e00780c */ /* 0x000fc80003f05270 */
[----:B------:R-:W-:Y:S02]  /*2260*/  SEL R2, RZ, 0x1, P0 ;  /* 0x00000001ff027807 */ /* 0x000fe40000000000 */
[----:B------:R-:W-:Y:S02]  /*2270*/  SEL R14, R14, RZ, P0 ;  /* 0x000000ff0e0e7207 */ /* 0x000fe40000000000 */
[----:B------:R-:W-:Y:S01]  /*2280*/  LOP3.LUT R13, R13, R2, RZ, 0x3c, !PT ;  /* 0x000000020d0d7212 */ /* 0x000fe200078e3cff */
[----:B------:R-:W-:Y:S06]  /*2290*/  @P2 BRA `(.L_x_35) ;  /* 0xfffffff000a02947 */ /* 0x000fec000383ffff */
[----:B------:R-:W-:Y:S01]  /*22a0*/  UIADD3 UR4, UPT, UPT, UR4, 0x28, URZ ;  /* 0x0000002804047890 */ /* 0x000fe2000fffe0ff */
[----:B------:R-:W-:-:S03]  /*22b0*/  SHF.L.U32 R3, R15, 0x1f, RZ ;  /* 0x0000001f0f037819 */ /* 0x000fc600000006ff */
[----:B------:R-:W-:-:S09]  /*22c0*/  ULEA UR5, UR6, UR4, 0x3 ;  /* 0x0000000406057291 */ /* 0x000fd2000f8e18ff */
[----:B------:R-:W1:Y:S02]  /*22d0*/  SYNCS.PHASECHK.TRANS64.TRYWAIT P0, [UR5], R3 ;  /* 0x00000003ff0075a7 */ /* 0x000e640008001105 */
[----:B-1----:R-:W-:Y:S05]  /*22e0*/  @!P0 BRA `(.L_x_36) ;  /* 0x0000005c00f08947 */ /* 0x002fea0003800000 */
.L_x_112:
[----:B------:R-:W-:-:S04]  /*22f0*/  UIADD3 UR6, UPT, UPT, UR6, 0x1, URZ ;  /* 0x0000000106067890 */ /* 0x000fc8000fffe0ff */
[----:B------:R-:W-:-:S04]  /*2300*/  UISETP.NE.AND UP0, UPT, UR6, 0x5, UPT ;  /* 0x000000050600788c */ /* 0x000fc8000bf05270 */
[----:B------:R-:W-:Y:S02]  /*2310*/  USEL UR7, URZ, 0x1, UP0 ;  /* 0x00000001ff077887 */ /* 0x000fe40008000000 */
[----:B------:R-:W-:-:S04]  /*2320*/  USEL UR6, UR6, URZ, UP0 ;  /* 0x000000ff06067287 */ /* 0x000fc80008000000 */
[----:B------:R-:W-:Y:S01]  /*2330*/  ULEA UR5, UR6, UR4, 0x3 ;  /* 0x0000000406057291 */ /* 0x000fe2000f8e18ff */
[----:B------:R-:W-:-:S04]  /*2340*/  LOP3.LUT R2, R15, UR7, RZ, 0x3c, !PT ;  /* 0x000000070f027c12 */ /* 0x000fc8000f8e3cff */
[----:B-1----:R-:W-:-:S04]  /*2350*/  SHF.L.U32 R3, R2, 0x1f, RZ ;  /* 0x0000001f02037819 */ /* 0x002fc800000006ff */
[----:B------:R-:W1:Y:S02]  /*2360*/  SYNCS.PHASECHK.TRANS64.TRYWAIT P0, [UR5], R3 ;  /* 0x00000003ff0075a7 */ /* 0x000e640008001105 */
[----:B-1----:R-:W-:Y:S05]  /*2370*/  @!P0 BRA `(.L_x_37) ;  /* 0x0000005c00e48947 */ /* 0x002fea0003800000 */
.L_x_114:
        /* <DEDUP_REMOVED lines=9> */
.L_x_116:
        /* <DEDUP_REMOVED lines=9> */
.L_x_118:
[----:B------:R-:W-:-:S04]  /*24a0*/  UIADD3 UR6, UPT, UPT, UR6, 0x1, URZ ;  /* 0x0000000106067890 */ /* 0x000fc8000fffe0ff */
[----:B------:R-:W-:-:S04]  /*24b0*/  UISETP.NE.AND UP0, UPT, UR6, 0x5, UPT ;  /* 0x000000050600788c */ /* 0x000fc8000bf05270 */
[----:B------:R-:W-:Y:S02]  /*24c0*/  USEL UR5, URZ, 0x1, UP0 ;  /* 0x00000001ff057887 */ /* 0x000fe40008000000 */
[----:B------:R-:W-:-:S04]  /*24d0*/  USEL UR6, UR6, URZ, UP0 ;  /* 0x000000ff06067287 */ /* 0x000fc80008000000 */
[----:B------:R-:W-:Y:S01]  /*24e0*/  ULEA UR6, UR6, UR4, 0x3 ;  /* 0x0000000406067291 */ /* 0x000fe2000f8e18ff */
[----:B-1----:R-:W-:-:S04]  /*24f0*/  LOP3.LUT R3, R2, UR5, RZ, 0x3c, !PT ;  /* 0x0000000502037c12 */ /* 0x002fc8000f8e3cff */
[----:B------:R-:W-:Y:S01]  /*2500*/  SHF.L.U32 R3, R3, 0x1f, RZ ;  /* 0x0000001f03037819 */ /* 0x000fe200000006ff */
[----:B----4-:R-:W-:-:S07]  /*2510*/  IMAD.U32 R0, RZ, RZ, UR6 ;  /* 0x00000006ff007e24 */ /* 0x010fce000f8e00ff */
.L_x_40:
[----:B-1----:R1:W2:Y:S02]  /*2520*/  SYNCS.PHASECHK.TRANS64.TRYWAIT P0, [R0+URZ], R3 ;  /* 0x00000003000075a7 */ /* 0x0022a400080011ff */
[----:B--2---:R-:W-:Y:S05]  /*2530*/  @!P0 NANOSLEEP.SYNCS 0x989680 ;  /* 0x009896800000895d */ /* 0x004fea0003900000 */
[----:B------:R-:W2:Y:S02]  /*2540*/  @!P0 SYNCS.PHASECHK.TRANS64 P0, [R0+URZ], R3 ;  /* 0x00000003000085a7 */ /* 0x000ea400080010ff */
[----:B--2---:R-:W-:Y:S05]  /*2550*/  @P0 EXIT ;  /* 0x000000000000094d */ /* 0x004fea0003800000 */
[----:B------:R-:W-:Y:S05]  /*2560*/  BRA `(.L_x_40) ;  /* 0xfffffffc00ec7947 */ /* 0x000fea000383ffff */
.L_x_17:
[----:B------:R-:W-:-:S04]  /*2570*/  UISETP.NE.AND UP1, UPT, UR37, URZ, UPT ;  /* 0x000000ff2500728c */ /* 0x000fc8000bf25270 */
[----:B------:R-:W-:-:S09]  /*2580*/  UISETP.NE.OR UP1, UPT, UR8, 0x1, UP1 ;  /* 0x000000010800788c */ /* 0x000fd20008f25670 */
[----:B------:R-:W-:Y:S05]  /*2590*/  BRA.U UP1, `(.L_x_41) ;  /* 0x0000000501487547 */ /* 0x000fea000b800000 */
[----:B------:R-:W-:Y:S01]  /*25a0*/  ISETP.NE.AND P2, PT, R2, RZ, PT ;  /* 0x000000ff0200720c */ /* 0x000fe20003f45270 */
[----:B------:R-:W-:Y:S01]  /*25b0*/  IMAD.MOV.U32 R12, RZ, RZ, 0x1 ;  /* 0x00000001ff0c7424 */ /* 0x000fe200078e00ff */
[----:B------:R-:W-:Y:S02]  /*25c0*/  CS2R R10, SRZ ;  /* 0x00000000000a7805 */ /* 0x000fe4000001ff00 */
[----:B------:R-:W-:Y:S01]  /*25d0*/  CS2R R8, SRZ ;  /* 0x0000000000087805 */ /* 0x000fe2000001ff00 */
[----:B------:R-:W-:Y:S01]  /*25e0*/  UMOV UR4, 0x400 ;  /* 0x0000040000047882 */ /* 0x000fe20000000000 */
[----:B------:R-:W-:Y:S01]  /*25f0*/  UMOV UR6, URZ ;  /* 0x000000ff00067c82 */ /* 0x000fe20008000000 */
[----:B------:R-:W-:-:S12]  /*2600*/  ULEA UR37, UR37, UR4, 0x18 ;  /* 0x0000000425257291 */ /* 0x000fd8000f8ec0ff */
.L_x_45:
[----:B------:R-:W-:Y:S02]  /*2610*/  LEA R0, R8, UR37, 0x3 ;  /* 0x0000002508007c11 */ /* 0x000fe4000f8e18ff */
[----:B------:R-:W-:-:S03]  /*2620*/  SHF.L.U32 R5, R9, 0x1f, RZ ;  /* 0x0000001f09057819 */ /* 0x000fc600000006ff */
[----:B------:R-:W-:Y:S01]  /*2630*/  VIADD R4, R0, 0xf0 ;  /* 0x000000f000047836 */ /* 0x000fe20000000000 */
[----:B------:R-:W1:Y:S02]  /*2640*/  SYNCS.PHASECHK.TRANS64.TRYWAIT P0, [R0+URZ+0xe0], R5 ;  /* 0x0000e005000075a7 */ /* 0x000e6400080011ff */
[----:B-1----:R-:W-:Y:S05]  /*2650*/  @!P0 BRA `(.L_x_42) ;  /* 0x0000005c00748947 */ /* 0x002fea0003800000 */
.L_x_119:
[----:B------:R-:W-:Y:S01]  /*2660*/  ULEA UR5, UR6, UR37, 0x3 ;  /* 0x0000002506057291 */ /* 0x000fe2000f8e18ff */
[----:B------:R-:W-:Y:S02]  /*2670*/  PRMT R4, RZ, 0x654, R4 ;  /* 0x00000654ff047816 */ /* 0x000fe40000000004 */
[----:B-1----:R-:W-:Y:S01]  /*2680*/  SHF.L.U32 R5, R12, 0x1f, RZ ;  /* 0x0000001f0c057819 */ /* 0x002fe200000006ff */
[----:B------:R-:W-:Y:S01]  /*2690*/  UIADD3 UR4, UPT, UPT, UR5, 0x80, URZ ;  /* 0x0000008005047890 */ /* 0x000fe2000fffe0ff */
[----:B------:R1:W-:Y:S05]  /*26a0*/  SYNCS.ARRIVE.TRANS64.RED.A1T0 RZ, [R4+URZ], RZ ;  /* 0x000000ff04ff79a7 */ /* 0x0003ea00081004ff */
[----:B------:R-:W-:Y:S01]  /*26b0*/  IMAD.U32 R7, RZ, RZ, UR4 ;  /* 0x00000004ff077e24 */ /* 0x000fe2000f8e00ff */
[----:B------:R-:W2:Y:S04]  /*26c0*/  SYNCS.PHASECHK.TRANS64.TRYWAIT P0, [UR5+0x90], R5 ;  /* 0x00009005ff0075a7 */ /* 0x000ea80008001105 */
[----:B------:R-:W-:Y:S01]  /*26d0*/  PRMT R6, R2, 0x654, R7 ;  /* 0x0000065402067816 */ /* 0x000fe20000000007 */
[----:B-1----:R-:W-:Y:S01]  /*26e0*/  @!P2 IMAD.MOV.U32 R4, RZ, RZ, 0x10 ;  /* 0x00000010ff04a424 */ /* 0x002fe200078e00ff */
[----:B--2---:R-:W-:Y:S06]  /*26f0*/  @!P0 BRA `(.L_x_43) ;  /* 0x0000005c00608947 */ /* 0x004fec0003800000 */
.L_x_121:
[----:B------:R-:W-:Y:S01]  /*2700*/  ULEA UR4, UR6, UR37, 0x4 ;  /* 0x0000002506047291 */ /* 0x000fe2000f8e20ff */
[----:B------:R-:W-:Y:S01]  /*2710*/  SEL R3, R6, R3, !P2 ;  /* 0x0000000306037207 */ /* 0x000fe20005000000 */
[----:B------:R-:W-:Y:S01]  /*2720*/  UIADD3 UR5, UPT, UPT, UR5, 0x80, URZ ;  /* 0x0000008005057890 */ /* 0x000fe2000fffe0ff */
[----:B-1----:R-:W-:Y:S01]  /*2730*/  LEA R0, R11, UR37, 0x3 ;  /* 0x000000250b007c11 */ /* 0x002fe2000f8e18ff */
[----:B------:R-:W-:Y:S01]  /*2740*/  UIADD3 UR4, UPT, UPT, UR4, 0x110, URZ ;  /* 0x0000011004047890 */ /* 0x000fe2000fffe0ff */
[----:B------:R-:W-:Y:S01]  /*2750*/  SHF.L.U32 R5, R10, 0x1f, RZ ;  /* 0x0000001f0a057819 */ /* 0x000fe200000006ff */
[----:B------:R1:W-:Y:S01]  /*2760*/  @!P2 SYNCS.ARRIVE.TRANS64.RED RZ, [R3+URZ], R4 ;  /* 0x0000000403ffa9a7 */ /* 0x0003e200080004ff */
[----:B------:R-:W-:Y:S01]  /*2770*/  UIADD3 UR6, UPT, UPT, UR6, 0x1, URZ ;  /* 0x0000000106067890 */ /* 0x000fe2000fffe0ff */
[----:B------:R-:W-:-:S03]  /*2780*/  VIADD R8, R8, 0x1 ;  /* 0x0000000108087836 */ /* 0x000fc60000000000 */
[----:B------:R-:W-:Y:S02]  /*2790*/  UISETP.NE.AND UP0, UPT, UR6, 0x2, UPT ;  /* 0x000000020600788c */ /* 0x000fe4000bf05270 */
[----:B------:R-:W-:Y:S06]  /*27a0*/  UGETNEXTWORKID.BROADCAST [UR4], [UR5] ;  /* 0x00000000040073ca */ /* 0x000fec0008000100 */
[----:B------:R-:W-:Y:S01]  /*27b0*/  USEL UR4, URZ, 0x1, UP0 ;  /* 0x00000001ff047887 */ /* 0x000fe20008000000 */
[----:B------:R-:W-:Y:S01]  /*27c0*/  ISETP.NE.AND P0, PT, R8, 0x2, PT ;  /* 0x000000020800780c */ /* 0x000fe20003f05270 */
[----:B------:R-:W-:Y:S01]  /*27d0*/  USEL UR6, UR6, URZ, UP0 ;  /* 0x000000ff06067287 */ /* 0x000fe20008000000 */
[----:B------:R-:W2:Y:S03]  /*27e0*/  SYNCS.PHASECHK.TRANS64.TRYWAIT P1, [R0+URZ+0x80], R5 ;  /* 0x00008005000075a7 */ /* 0x000ea600080211ff */
[----:B------:R-:W-:Y:S01]  /*27f0*/  LOP3.LUT R12, R12, UR4, RZ, 0x3c, !PT ;  /* 0x000000040c0c7c12 */ /* 0x000fe2000f8e3cff */
[----:B-12---:R-:W-:Y:S07]  /*2800*/  @!P1 BRA `(.L_x_44) ;  /* 0x0000005c00349947 */ /* 0x006fee0003800000 */
.L_x_122:
[C---:B------:R-:W-:Y:S01]  /*2810*/  LEA R4, R11.reuse, UR37, 0x4 ;  /* 0x000000250b047c11 */ /* 0x040fe2000f8e20ff */
[----:B-1----:R-:W-:Y:S01]  /*2820*/  VIADD R0, R0, 0x90 ;  /* 0x0000009000007836 */ /* 0x002fe20000000000 */
[----:B------:R-:W-:Y:S01]  /*2830*/  SEL R8, R8, RZ, P0 ;  /* 0x000000ff08087207 */ /* 0x000fe20000000000 */
[----:B------:R-:W-:-:S03]  /*2840*/  VIADD R11, R11, 0x1 ;  /* 0x000000010b0b7836 */ /* 0x000fc60000000000 */
[----:B------:R-:W1:Y:S01]  /*2850*/  LDS.128 R4, [R4+0x110] ;  /* 0x0001100004047984 */ /* 0x000e620000000c00 */
[----:B------:R-:W-:Y:S02]  /*2860*/  PRMT R0, RZ, 0x654, R0 ;  /* 0x00000654ff007816 */ /* 0x000fe40000000000 */
[C---:B------:R-:W-:Y:S01]  /*2870*/  ISETP.NE.AND P1, PT, R11.reuse, 0x2, PT ;  /* 0x000000020b00780c */ /* 0x040fe20003f25270 */
[----:B------:R-:W-:Y:S01]  /*2880*/  @!PT LDS RZ, [RZ] ;  /* 0x00000000fffff984 */ /* 0x000fe20000000800 */
[----:B------:R-:W-:Y:S01]  /*2890*/  @!PT LDS RZ, [RZ] ;  /* 0x00000000fffff984 */ /* 0x000fe20000000800 */
[----:B------:R-:W-:Y:S01]  /*28a0*/  @!PT LDS RZ, [RZ] ;  /* 0x00000000fffff984 */ /* 0x000fe20000000800 */
[----:B------:R-:W-:Y:S01]  /*28b0*/  @!PT LDS RZ, [RZ] ;  /* 0x00000000fffff984 */ /* 0x000fe20000000800 */
[----:B------:R2:W-:Y:S06]  /*28c0*/  MEMBAR.ALL.CTA ;  /* 0x0000000000007992 */ /* 0x0005ec0000008000 */
[----:B--2---:R-:W2:Y:S01]  /*28d0*/  FENCE.VIEW.ASYNC.S ;  /* 0x00000000000073c6 */ /* 0x004ea20000000000 */
[----:B------:R-:W-:Y:S01]  /*28e0*/  SEL R11, R11, RZ, P1 ;  /* 0x000000ff0b0b7207 */ /* 0x000fe20000800000 */
[----:B--2---:R2:W-:Y:S01]  /*28f0*/  SYNCS.ARRIVE.TRANS64.RED.A1T0 RZ, [R0+URZ], RZ ;  /* 0x000000ff00ff79a7 */ /* 0x0045e200081004ff */
[----:B-1----:R-:W-:-:S02]  /*2900*/  LOP3.LUT P3, RZ, R6, 0x1, RZ, 0xc0, !PT ;  /* 0x0000000106ff7812 */ /* 0x002fc4000786c0ff */
[----:B------:R-:W-:-:S04]  /*2910*/  SEL R5, RZ, 0x1, P1 ;  /* 0x00000001ff057807 */ /* 0x000fc80000800000 */
[----:B------:R-:W-:Y:S02]  /*2920*/  LOP3.LUT R10, R10, R5, RZ, 0x3c, !PT ;  /* 0x000000050a0a7212 */ /* 0x000fe400078e3cff */
[----:B--2---:R-:W-:-:S04]  /*2930*/  SEL R0, RZ, 0x1, P0 ;  /* 0x00000001ff007807 */ /* 0x004fc80000000000 */
[----:B------:R-:W-:Y:S01]  /*2940*/  LOP3.LUT R9, R9, R0, RZ, 0x3c, !PT ;  /* 0x0000000009097212 */ /* 0x000fe200078e3cff */
[----:B------:R-:W-:Y:S06]  /*2950*/  @P3 BRA `(.L_x_45) ;  /* 0xfffffffc002c3947 */ /* 0x000fec000383ffff */
[----:B------:R-:W-:Y:S01]  /*2960*/  ULEA UR5, UR6, UR37, 0x3 ;  /* 0x0000002506057291 */ /* 0x000fe2000f8e18ff */
[----:B------:R-:W-:-:S08]  /*2970*/  SHF.L.U32 R3, R12, 0x1f, RZ ;  /* 0x0000001f0c037819 */ /* 0x000fd000000006ff */
[----:B------:R-:W1:Y:S02]  /*2980*/  SYNCS.PHASECHK.TRANS64 P0, [UR5+0x90], R3 ;  /* 0x00009003ff0075a7 */ /* 0x000e640008001005 */
[----:B-1----:R-:W-:Y:S05]  /*2990*/  @P0 BRA `(.L_x_46) ;  /* 0x0000000000080947 */ /* 0x002fea0003800000 */
[----:B------:R-:W1:Y:S02]  /*29a0*/  SYNCS.PHASECHK.TRANS64.TRYWAIT P0, [UR5+0x90], R3 ;  /* 0x00009003ff0075a7 */ /* 0x000e640008001105 */
[----:B-1----:R-:W-:Y:S05]  /*29b0*/  @!P0 BRA `(.L_x_47) ;  /* 0x0000005800dc8947 */ /* 0x002fea0003800000 */
.L_x_46:
[----:B------:R-:W-:-:S04]  /*29c0*/  UIADD3 UR4, UPT, UPT, UR6, 0x1, URZ ;  /* 0x0000000106047890 */ /* 0x000fc8000fffe0ff */
[----:B------:R-:W-:-:S04]  /*29d0*/  UISETP.NE.AND UP0, UPT, UR4, 0x2, UPT ;  /* 0x000000020400788c */ /* 0x000fc8000bf05270 */
[----:B------:R-:W-:Y:S02]  /*29e0*/  USEL UR7, URZ, 0x1, UP0 ;  /* 0x00000001ff077887 */ /* 0x000fe40008000000 */
[----:B------:R-:W-:-:S04]  /*29f0*/  USEL UR4, UR4, URZ, UP0 ;  /* 0x000000ff04047287 */ /* 0x000fc80008000000 */
[----:B------:R-:W-:Y:S01]  /*2a00*/  ULEA UR4, UR4, UR37, 0x3 ;  /* 0x0000002504047291 */ /* 0x000fe2000f8e18ff */
[----:B-1----:R-:W-:-:S04]  /*2a10*/  LOP3.LUT R3, R12, UR7, RZ, 0x3c, !PT ;  /* 0x000000070c037c12 */ /* 0x002fc8000f8e3cff */
[----:B------:R-:W-:-:S04]  /*2a20*/  SHF.L.U32 R0, R3, 0x1f, RZ ;  /* 0x0000001f03007819 */ /* 0x000fc800000006ff */
[----:B------:R-:W1:Y:S02]  /*2a30*/  SYNCS.PHASECHK.TRANS64 P0, [UR4+0x90], R0 ;  /* 0x00009000ff0075a7 */ /* 0x000e640008001004 */
[----:B-1----:R-:W-:Y:S05]  /*2a40*/  @P0 EXIT ;  /* 0x000000000000094d */ /* 0x002fea0003800000 */
[----:B------:R-:W-:Y:S02]  /*2a50*/  SHF.L.U32 R3, R3, 0x1f, RZ ;  /* 0x0000001f03037819 */ /* 0x000fe400000006ff */
[----:B------:R-:W-:-:S07]  /*2a60*/  MOV R0, UR4 ;  /* 0x0000000400007c02 */ /* 0x000fce0008000f00 */
.L_x_48:
[----:B-1----:R1:W2:Y:S02]  /*2a70*/  SYNCS.PHASECHK.TRANS64.TRYWAIT P0, [R0+URZ+0x90], R3 ;  /* 0x00009003000075a7 */ /* 0x0022a400080011ff */
[----:B--2---:R-:W-:Y:S05]  /*2a80*/  @!P0 NANOSLEEP.SYNCS 0x989680 ;  /* 0x009896800000895d */ /* 0x004fea0003900000 */
[----:B------:R-:W2:Y:S02]  /*2a90*/  @!P0 SYNCS.PHASECHK.TRANS64 P0, [R0+URZ+0x90], R3 ;  /* 0x00009003000085a7 */ /* 0x000ea400080010ff */
[----:B--2---:R-:W-:Y:S05]  /*2aa0*/  @P0 EXIT ;  /* 0x000000000000094d */ /* 0x004fea0003800000 */
[----:B------:R-:W-:Y:S05]  /*2ab0*/  BRA `(.L_x_48) ;  /* 0xfffffffc00ec7947 */ /* 0x000fea000383ffff */
.L_x_41:
[----:B------:R-:W-:-:S09]  /*2ac0*/  UISETP.NE.AND UP1, UPT, UR8, URZ, UPT ;  /* 0x000000ff0800728c */ /* 0x000fd2000bf25270 */
[----:B------:R-:W-:Y:S05]  /*2ad0*/  BRA.U UP1, `(.L_x_49) ;  /* 0x0000000d01607547 */ /* 0x000fea000b800000 */
[----:B------:R-:W-:Y:S01]  /*2ae0*/  UMOV UR4, 0x40 ;  /* 0x0000004000047882 */ /* 0x000fe20000000000 */
[----:B------:R-:W-:Y:S01]  /*2af0*/  NOP ;  /* 0x0000000000007918 */ /* 0x000fe20000000000 */
[----:B------:R-:W-:Y:S01]  /*2b00*/  ULEA UR4, UR37, UR4, 0x18 ;  /* 0x0000000425047291 */ /* 0x000fe2000f8ec0ff */
[----:B------:R-:W-:Y:S02]  /*2b10*/  UMOV UR5, 0x400 ;  /* 0x0000040000057882 */ /* 0x000fe40000000000 */
[----:B------:R-:W-:-:S06]  /*2b20*/  ULEA UR37, UR37, UR5, 0x18 ;  /* 0x0000000525257291 */ /* 0x000fcc000f8ec0ff */
[----:B------:R-:W1:Y:S02]  /*2b30*/  LDS.U8 R0, [UR4+0x1c] ;  /* 0x00001c04ff007984 */ /* 0x000e640008000000 */
[----:B-1----:R-:W-:-:S13]  /*2b40*/  ISETP.NE.AND P0, PT, R0, RZ, PT ;  /* 0x000000ff0000720c */ /* 0x002fda0003f05270 */
[----:B------:R-:W-:Y:S05]  /*2b50*/  @P0 BRA `(.L_x_50) ;  /* 0x0000000000580947 */ /* 0x000fea0003800000 */
[----:B------:R-:W-:-:S13]  /*2b60*/  ELECT P0, URZ, PT ;  /* 0x0000000000ff782f */ /* 0x000fda0003800000 */
[----:B------:R-:W-:Y:S05]  /*2b70*/  @!P0 BRA `(.L_x_51) ;  /* 0x0000000000608947 */ /* 0x000fea0003800000 */
[----:B------:R-:W-:Y:S01]  /*2b80*/  UMOV UR5, 0x10 ;  /* 0x0000001000057882 */ /* 0x000fe20000000000 */
[----:B------:R-:W-:Y:S01]  /*2b90*/  HFMA2 R0, -RZ, RZ, 0, 5.9604644775390625e-08 ;  /* 0x00000001ff007431 */ /* 0x000fe200000001ff */
[----:B------:R-:W-:-:S03]  /*2ba0*/  MOV R2, 0xffff ;  /* 0x0000ffff00027802 */ /* 0x000fc60000000f00 */
[----:B------:R-:W-:Y:S04]  /*2bb0*/  DEPBAR.LE SB1, 0x36 ;  /* 0x00009d800000791a */ /* 0x000fe80000000000 */
[----:B------:R-:W1:Y:S02]  /*2bc0*/  UTCATOMSWS.FIND_AND_SET.ALIGN UP0, UR5, UR5 ;  /* 0x00000005000575e3 */ /* 0x000e640008000800 */
[----:B-1----:R-:W-:Y:S01]  /*2bd0*/  MOV R3, UR5 ;  /* 0x0000000500037c02 */ /* 0x002fe20008000f00 */
[----:B------:R-:W-:Y:S06]  /*2be0*/  BRA.U UP0, `(.L_x_52) ;  /* 0x0000000100187547 */ /* 0x000fec000b800000 */
.L_x_53:
[----:B------:R-:W-:Y:S05]  /*2bf0*/  NANOSLEEP 0x64 ;  /* 0x000000640000795d */ /* 0x000fea0003800000 */
[----:B------:R-:W-:-:S05]  /*2c00*/  UMOV UR5, 0x10 ;  /* 0x0000001000057882 */ /* 0x000fca0000000000 */
[----:B------:R-:W-:Y:S04]  /*2c10*/  DEPBAR.LE SB1, 0x36 ;  /* 0x00009d800000791a */ /* 0x000fe80000000000 */
[----:B------:R-:W1:Y:S02]  /*2c20*/  UTCATOMSWS.FIND_AND_SET.ALIGN UP0, UR5, UR5 ;  /* 0x00000005000575e3 */ /* 0x000e640008000800 */
[----:B-1----:R-:W-:Y:S01]  /*2c30*/  MOV R3, UR5 ;  /* 0x0000000500037c02 */ /* 0x002fe20008000f00 */
[----:B------:R-:W-:Y:S05]  /*2c40*/  BRA.U !UP0, `(.L_x_53) ;  /* 0xfffffffd08e87547 */ /* 0x000fea000b83ffff */
.L_x_52:
[-C--:B------:R-:W-:Y:S02]  /*2c50*/  SHF.L.U32 R2, R2, R3.reuse, RZ ;  /* 0x0000000302027219 */ /* 0x080fe400000006ff */
[----:B------:R-:W-:Y:S01]  /*2c60*/  SHF.L.U32 R0, R0, R3, RZ ;  /* 0x0000000300007219 */ /* 0x000fe200000006ff */
[----:B------:R-:W-:Y:S02]  /*2c70*/  IMAD.SHL.U32 R3, R3, 0x20, RZ ;  /* 0x0000002003037824 */ /* 0x000fe400078e00ff */
[----:B------:R1:W-:Y:S04]  /*2c80*/  ATOMS.OR RZ, [UR4+0x14], R2 ;  /* 0x00001402ffff798c */ /* 0x0003e8000b000004 */
[----:B------:R1:W-:Y:S04]  /*2c90*/  ATOMS.OR RZ, [UR4+0x18], R0 ;  /* 0x00001800ffff798c */ /* 0x0003e8000b000004 */
[----:B------:R1:W-:Y:S01]  /*2ca0*/  STS [UR37+0x130], R3 ;  /* 0x00013003ff007988 */ /* 0x0003e20008000825 */
[----:B------:R-:W-:Y:S05]  /*2cb0*/  BRA `(.L_x_51) ;  /* 0x0000000000107947 */ /* 0x000fea0003800000 */
.L_x_50:
[----:B------:R-:W-:Y:S02]  /*2cc0*/  MOV R0, 0xffffffff ;  /* 0xffffffff00007802 */ /* 0x000fe40000000f00 */
[----:B------:R-:W-:-:S03]  /*2cd0*/  MOV R2, 0x2d00 ;  /* 0x00002d0000027802 */ /* 0x000fc60000000f00 */
[----:B------:R1:W-:Y:S04]  /*2ce0*/  STS [UR37+0x130], R0 ;  /* 0x00013000ff007988 */ /* 0x0003e80008000825 */
[----:B-1-3-5:R-:W-:Y:S05]  /*2cf0*/  CALL.REL.NOINC `($__internal_1_$__cuda_sm10x_tcgen05_guardrail_trap_phase_invalid_during_alloc) ;  /* 0x0000005c00987944 */ /* 0x02afea0003c00000 */
.L_x_51:
[----:B------:R-:W-:Y:S05]  /*2d00*/  WARPSYNC.ALL ;  /* 0x0000000000007948 */ /* 0x000fea0003800000 */
[----:B------:R-:W2:Y:S01]  /*2d10*/  S2UR UR6, SR_CgaCtaId ;  /* 0x00000000000679c3 */ /* 0x000ea20000008800 */
[----:B------:R-:W-:Y:S01]  /*2d20*/  UMOV UR4, 0x400 ;  /* 0x0000040000047882 */ /* 0x000fe20000000000 */
[----:B------:R-:W-:-:S06]  /*2d30*/  NOP ;  /* 0x0000000000007918 */ /* 0x000fcc0000000000 */
[----:B------:R-:W-:Y:S06]  /*2d40*/  BAR.ARV 0x6, 0xa0 ;  /* 0x0182800000007b1d */ /* 0x000fec0000002000 */
[----:B------:R-:W4:Y:S01]  /*2d50*/  LDCU UR7, c[0x0][0x38c] ;  /* 0x00007180ff0777ac */ /* 0x000f220008000800 */
[----:B------:R-:W-:Y:S01]  /*2d60*/  IMAD.MOV.U32 R11, RZ, RZ, 0x1 ;  /* 0x00000001ff0b7424 */ /* 0x000fe200078e00ff */
[----:B------:R-:W-:Y:S01]  /*2d70*/  CS2R R8, SRZ ;  /* 0x0000000000087805 */ /* 0x000fe2000001ff00 */
[----:B------:R-:W-:Y:S01]  /*2d80*/  IMAD.MOV.U32 R10, RZ, RZ, RZ ;  /* 0x000000ffff0a7224 */ /* 0x000fe200078e00ff */
[----:B------:R-:W-:Y:S01]  /*2d90*/  UMOV UR18, URZ ;  /* 0x000000ff00127c82 */ /* 0x000fe20008000000 */
[----:B------:R-:W-:Y:S01]  /*2da0*/  UMOV UR17, URZ ;  /* 0x000000ff00117c82 */ /* 0x000fe20008000000 */
[----:B------:R-:W-:Y:S01]  /*2db0*/  UMOV UR20, 0x0 ;  /* 0x0000000000147882 */ /* 0x000fe20000000000 */
[----:B------:R-:W-:Y:S01]  /*2dc0*/  UMOV UR21, 0x8200010 ;  /* 0x0820001000157882 */ /* 0x000fe20000000000 */
[----:B--2---:R-:W-:Y:S01]  /*2dd0*/  ULEA UR6, UR6, UR4, 0x18 ;  /* 0x0000000406067291 */ /* 0x004fe2000f8ec0ff */
[----:B------:R-:W2:Y:S03]  /*2de0*/  LDCU UR4, c[0x0][0x38c] ;  /* 0x00007180ff0477ac */ /* 0x000ea60008000800 */
[----:B------:R-:W-:-:S02]  /*2df0*/  UIADD3 UR11, UPT, UPT, UR6, 0x8400, URZ ;  /* 0x00008400060b7890 */ /* 0x000fc4000fffe0ff */
[----:B----4-:R-:W-:-:S03]  /*2e00*/  UIADD3 UR7, UPT, UPT, UR7, 0x1f, URZ ;  /* 0x0000001f07077890 */ /* 0x010fc6000fffe0ff */
[----:B-1----:R-:W1:Y:S01]  /*2e10*/  LDS R0, [UR6+0x130] ;  /* 0x00013006ff007984 */ /* 0x002e620008000800 */
[----:B------:R-:W-:Y:S02]  /*2e20*/  UIADD3 UR12, UPT, UPT, UR6, 0xd400, URZ ;  /* 0x0000d400060c7890 */ /* 0x000fe4000fffe0ff */
[----:B------:R-:W-:Y:S02]  /*2e30*/  USHF.R.S32.HI UR5, URZ, 0x1f, UR7 ;  /* 0x0000001fff057899 */ /* 0x000fe40008011407 */
[----:B------:R-:W-:Y:S02]  /*2e40*/  USHF.R.U32.HI UR11, URZ, 0x4, UR11 ;  /* 0x00000004ff0b7899 */ /* 0x000fe4000801160b */
[----:B------:R-:W-:Y:S02]  /*2e50*/  ULEA.HI UR5, UR5, UR7, URZ, 0x5 ;  /* 0x0000000705057291 */ /* 0x000fe4000f8f28ff */
[----:B------:R-:W-:Y:S02]  /*2e60*/  USHF.R.U32.HI UR12, URZ, 0x4, UR12 ;  /* 0x00000004ff0c7899 */ /* 0x000fe4000801160c */
[----:B------:R-:W-:-:S02]  /*2e70*/  USHF.R.S32.HI UR5, URZ, 0x5, UR5 ;  /* 0x00000005ff057899 */ /* 0x000fc40008011405 */
[----:B------:R-:W-:Y:S02]  /*2e80*/  ULOP3.LUT UR11, UR11, 0x3fff, URZ, 0xc0, !UPT ;  /* 0x00003fff0b0b7892 */ /* 0x000fe4000f8ec0ff */
[----:B------:R-:W-:Y:S02]  /*2e90*/  UISETP.LT.AND UP0, UPT, UR5, 0x1, UPT ;  /* 0x000000010500788c */ /* 0x000fe4000bf01270 */
[----:B------:R-:W-:Y:S02]  /*2ea0*/  ULOP3.LUT UR12, UR12, 0x3fff, URZ, 0xc0, !UPT ;  /* 0x00003fff0c0c7892 */ /* 0x000fe4000f8ec0ff */
[----:B------:R-:W-:Y:S02]  /*2eb0*/  USEL UR10, UR5, 0x1, !UP0 ;  /* 0x00000001050a7887 */ /* 0x000fe4000c000000 */
[----:B------:R-:W-:Y:S02]  /*2ec0*/  ULOP3.LUT UR11, UR11, 0x10000, URZ, 0xfc, !UPT ;  /* 0x000100000b0b7892 */ /* 0x000fe4000f8efcff */
[----:B------:R-:W-:-:S02]  /*2ed0*/  ULOP3.LUT UR12, UR12, 0x10000, URZ, 0xfc, !UPT ;  /* 0x000100000c0c7892 */ /* 0x000fc4000f8efcff */
[----:B------:R-:W-:Y:S02]  /*2ee0*/  UIADD3 UR10, UPT, UPT, -UR10, URZ, URZ ;  /* 0x000000ff0a0a7290 */ /* 0x000fe4000fffe1ff */
[----:B--2---:R-:W-:Y:S01]  /*2ef0*/  UISETP.GE.AND UP3, UPT, UR4, 0x1, UPT ;  /* 0x000000010400788c */ /* 0x004fe2000bf66270 */
[----:B-1----:R-:W-:-:S15]  /*2f00*/  R2UR UR19, R0 ;  /* 0x00000000001372ca */ /* 0x002fde00000e0000 */
.L_x_60:
[----:B------:R-:W-:Y:S02]  /*2f10*/  LEA R0, R10, UR6, 0x3 ;  /* 0x000000060a007c11 */ /* 0x000fe4000f8e18ff */
[----:B------:R-:W-:Y:S02]  /*2f20*/  SHF.L.U32 R5, R9, 0x1f, RZ ;  /* 0x0000001f09057819 */ /* 0x000fe400000006ff */
[----:B------:R-:W-:Y:S01]  /*2f30*/  PLOP3.LUT P0, PT, PT, PT, UP3, 0x80, 0x8 ;  /* 0x000000000008781c */ /* 0x000fe20003f0f038 */
[----:B------:R-:W-:Y:S01]  /*2f40*/  VIADD R3, R0, 0x90 ;  /* 0x0000009000037836 */ /* 0x000fe20000000000 */
[----:B-1----:R-:W1:Y:S02]  /*2f50*/  SYNCS.PHASECHK.TRANS64.TRYWAIT P1, [R0+URZ+0x80], R5 ;  /* 0x00008005000075a7 */ /* 0x002e6400080211ff */
[----:B-1--4-:R-:W-:Y:S09]  /*2f60*/  @!P1 BRA `(.L_x_54) ;  /* 0x0000005400889947 */ /* 0x012ff20003800000 */
.L_x_124:
[----:B------:R-:W-:Y:S01]  /*2f70*/  LEA R4, R10, UR6, 0x4 ;  /* 0x000000060a047c11 */ /* 0x000fe2000f8e20ff */
[----:B------:R-:W-:Y:S01]  /*2f80*/  @UP3 ULEA UR4, UR17, UR6, 0x3 ;  /* 0x0000000611043291 */ /* 0x000fe2000f8e18ff */
[----:B------:R-:W-:Y:S01]  /*2f90*/  PLOP3.LUT P2, PT, PT, PT, PT, 0x80, 0x8 ;  /* 0x000000000008781c */ /* 0x000fe20003f4f070 */
[----:B------:R-:W-:Y:S01]  /*2fa0*/  ULEA UR9, UR18, UR6, 0x3 ;  /* 0x0000000612097291 */ /* 0x000fe2000f8e18ff */
[----:B------:R-:W-:Y:S02]  /*2fb0*/  PRMT R3, RZ, 0x654, R3 ;  /* 0x00000654ff037816 */ /* 0x000fe40000000003 */
[----:B-1----:R-:W1:Y:S01]  /*2fc0*/  LDS.128 R4, [R4+0x110] ;  /* 0x0001100004047984 */ /* 0x002e620000000c00 */
[----:B------:R-:W-:Y:S02]  /*2fd0*/  @P0 SHF.L.U32 R2, R8, 0x1f, RZ ;  /* 0x0000001f08020819 */ /* 0x000fe400000006ff */
[----:B------:R-:W-:Y:S01]  /*2fe0*/  SHF.L.U32 R0, R11, 0x1f, RZ ;  /* 0x0000001f0b007819 */ /* 0x000fe200000006ff */
[----:B------:R-:W-:Y:S01]  /*2ff0*/  @!PT LDS RZ, [RZ] ;  /* 0x00000000fffff984 */ /* 0x000fe20000000800 */
[----:B------:R-:W-:Y:S01]  /*3000*/  @!PT LDS RZ, [RZ] ;  /* 0x00000000fffff984 */ /* 0x000fe20000000800 */
[----:B------:R-:W-:Y:S01]  /*3010*/  @!PT LDS RZ, [RZ] ;  /* 0x00000000fffff984 */ /* 0x000fe20000000800 */
[----:B------:R-:W-:Y:S01]  /*3020*/  @!PT LDS RZ, [RZ] ;  /* 0x00000000fffff984 */ /* 0x000fe20000000800 */
[----:B------:R2:W-:Y:S06]  /*3030*/  MEMBAR.ALL.CTA ;  /* 0x0000000000007992 */ /* 0x0005ec0000008000 */
[----:B--2---:R-:W2:Y:S02]  /*3040*/  FENCE.VIEW.ASYNC.S ;  /* 0x00000000000073c6 */ /* 0x004ea40000000000 */
[----:B--2---:R2:W-:Y:S01]  /*3050*/  SYNCS.ARRIVE.TRANS64.RED.A1T0 RZ, [R3+URZ], RZ ;  /* 0x000000ff03ff79a7 */ /* 0x0045e200081004ff */
[----:B------:R2:W4:Y:S01]  /*3060*/  @P0 SYNCS.PHASECHK.TRANS64.TRYWAIT P2, [UR4], R2 ;  /* 0x00000002ff0005a7 */ /* 0x0005220008041104 */
[----:B-1----:R-:W-:Y:S01]  /*3070*/  LOP3.LUT P1, RZ, R6, 0x1, RZ, 0xc0, !PT ;  /* 0x0000000106ff7812 */ /* 0x002fe2000782c0ff */
[----:B------:R-:W1:Y:S02]  /*3080*/  SYNCS.PHASECHK.TRANS64.TRYWAIT P0, [UR9+0xc0], R0 ;  /* 0x0000c000ff0075a7 */ /* 0x000e640008001109 */
[----:B-12-4-:R-:W-:Y:S10]  /*3090*/  @!P0 BRA `(.L_x_55) ;  /* 0x0000005400508947 */ /* 0x016ff40003800000 */
.L_x_126:
[----:B------:R-:W-:Y:S01]  /*30a0*/  IADD3 R10, PT, PT, R10, 0x1, RZ ;  /* 0x000000010a0a7810 */ /* 0x000fe20007ffe0ff */
[----:B------:R-:W-:Y:S06]  /*30b0*/  BRA.U !UP3, `(.L_x_56) ;  /* 0x000000010b887547 */ /* 0x000fec000b800000 */
[----:B------:R-:W-:Y:S02]  /*30c0*/  ULEA UR8, UR18, UR19, 0x7 ;  /* 0x0000001312087291 */ /* 0x000fe4000f8e38ff */
[----:B------:R-:W-:Y:S01]  /*30d0*/  UPLOP3.LUT UP4, UPT, UPT, UPT, UPT, 0x40, 0x4 ;  /* 0x000000000004789c */ /* 0x000fe20003f8e870 */
[----:B------:R-:W-:Y:S01]  /*30e0*/  UMOV UR16, UR10 ;  /* 0x0000000a00107c82 */ /* 0x000fe20008000000 */
[----:B------:R-:W-:Y:S01]  /*30f0*/  UMOV UR15, UR5 ;  /* 0x00000005000f7c82 */ /* 0x000fe20008000000 */
[----:B------:R-:W-:-:S08]  /*3100*/  UMOV UR14, UR17 ;  /* 0x00000011000e7c82 */ /* 0x000fd00008000000 */
.L_x_59:
[----:B------:R-:W-:Y:S02]  /*3110*/  UIADD3 UR16, UPT, UPT, UR16, 0x1, URZ ;  /* 0x0000000110107890 */ /* 0x000fe4000fffe0ff */
[----:B--2---:R-:W-:Y:S02]  /*3120*/  ULEA UR7, UR14, UR6, 0x3 ;  /* 0x000000060e077291 */ /* 0x004fe4000f8e18ff */
[----:B------:R-:W-:Y:S01]  /*3130*/  UISETP.NE.AND UP0, UPT, UR16, URZ, UPT ;  /* 0x000000ff1000728c */ /* 0x000fe2000bf05270 */
[----:B----4-:R-:W-:Y:S10]  /*3140*/  @P2 BRA `(.L_x_57) ;  /* 0x00000000000c2947 */ /* 0x010ff40003800000 */
[----:B-1----:R-:W-:Y:S04]  /*3150*/  SHF.L.U32 R3, R8, 0x1f, RZ ;  /* 0x0000001f08037819 */ /* 0x002fe800000006ff */
[----:B------:R-:W1:Y:S02]  /*3160*/  SYNCS.PHASECHK.TRANS64.TRYWAIT P0, [UR7], R3 ;  /* 0x00000003ff0075a7 */ /* 0x000e640008001107 */
[----:B-1----:R-:W-:Y:S05]  /*3170*/  @!P0 BRA `(.L_x_58) ;  /* 0x0000005400308947 */ /* 0x002fea0003800000 */
.L_x_57:
[----:B------:R-:W-:Y:S01]  /*3180*/  UISETP.NE.AND UP1, UPT, UR15, 0x1, UPT ;  /* 0x000000010f00788c */ /* 0x000fe2000bf25270 */
[----:B------:R-:W-:Y:S01]  /*3190*/  PLOP3.LUT P2, PT, PT, PT, PT, 0x80, 0x8 ;  /* 0x000000000008781c */ /* 0x000fe20003f4f070 */
[----:B------:R-:W-:Y:S02]  /*31a0*/  UIADD3 UR17, UPT, UPT, UR14, 0x1, URZ ;  /* 0x000000010e117890 */ /* 0x000fe4000fffe0ff */
[----:B------:R-:W-:Y:S02]  /*31b0*/  ULEA UR22, UR14, UR12, 0x8 ;  /* 0x0000000c0e167291 */ /* 0x000fe4000f8e40ff */
[----:B------:R-:W-:Y:S01]  /*31c0*/  UISETP.NE.AND UP2, UPT, UR17, 0x5, UPT ;  /* 0x000000051100788c */ /* 0x000fe2000bf45270 */
[----:B------:R-:W-:Y:S01]  /*31d0*/  PLOP3.LUT P0, PT, PT, PT, UP1, 0x80, 0x8 ;  /* 0x000000000008781c */ /* 0x000fe20003f0f018 */
[----:B------:R-:W-:Y:S02]  /*31e0*/  ULEA UR24, UR14, UR11, 0x8 ;  /* 0x0000000b0e187291 */ /* 0x000fe4000f8e40ff */
[----:B------:R-:W-:Y:S02]  /*31f0*/  USEL UR13, URZ, 0x1, UP2 ;  /* 0x00000001ff0d7887 */ /* 0x000fe40009000000 */
[----:B------:R-:W-:Y:S02]  /*3200*/  USEL UR17, UR17, URZ, UP2 ;  /* 0x000000ff11117287 */ /* 0x000fe40009000000 */
[----:B------:R-:W-:Y:S02]  /*3210*/  UIADD3 UR7, UPT, UPT, UR7, 0x28, URZ ;  /* 0x0000002807077890 */ /* 0x000fe4000fffe0ff */
[----:B------:R-:W-:Y:S01]  /*3220*/  @UP1 ULEA UR4, UR17, UR6, 0x3 ;  /* 0x0000000611041291 */ /* 0x000fe2000f8e18ff */
[----:B------:R-:W-:Y:S01]  /*3230*/  LOP3.LUT R8, R8, UR13, RZ, 0x3c, !PT ;  /* 0x0000000d08087c12 */ /* 0x000fe2000f8e3cff */
[----:B------:R-:W-:Y:S01]  /*3240*/  UMOV UR23, 0xc0004010 ;  /* 0xc000401000177882 */ /* 0x000fe20000000000 */
[----:B------:R-:W-:Y:S01]  /*3250*/  UMOV UR25, 0xc0004010 ;  /* 0xc000401000197882 */ /* 0x000fe20000000000 */
[----:B------:R-:W-:Y:S01]  /*3260*/  UIADD3 UR15, UPT, UPT, UR15, -0x1, URZ ;  /* 0xffffffff0f0f7890 */ /* 0x000fe2000fffe0ff */
[----:B-1----:R-:W-:Y:S01]  /*3270*/  @P0 SHF.L.U32 R0, R8, 0x1f, RZ ;  /* 0x0000001f08000819 */ /* 0x002fe200000006ff */
[----:B------:R-:W-:Y:S03]  /*3280*/  UMOV UR14, UR17 ;  /* 0x00000011000e7c82 */ /* 0x000fe60008000000 */
[----:B------:R2:W4:Y:S01]  /*3290*/  @P0 SYNCS.PHASECHK.TRANS64.TRYWAIT P2, [UR4], R0 ;  /* 0x00000000ff0005a7 */ /* 0x0005220008041104 */
[----:B------:R2:W-:Y:S01]  /*32a0*/  UTCQMMA gdesc[UR24], gdesc[UR22], tmem[UR8], tmem[UR20], idesc[UR21], UP4 ;  /* 0x00ff1416180075ea */ /* 0x0005e2000a000308 */
[----:B------:R-:W-:Y:S01]  /*32b0*/  UPLOP3.LUT UP4, UPT, UPT, UPT, UPT, 0x80, 0x8 ;  /* 0x000000000008789c */ /* 0x000fe20003f8f070 */
[----:B------:R2:W-:Y:S01]  /*32c0*/  UTCBAR [UR7], URZ ;  /* 0x000000ff070073e9 */ /* 0x0005e200080000ff */
[----:B------:R-:W-:Y:S09]  /*32d0*/  BRA.U UP0, `(.L_x_59) ;  /* 0xfffffffd008c7547 */ /* 0x000ff2000b83ffff */
.L_x_56:
[----:B------:R-:W-:Y:S01]  /*32e0*/  UIADD3 UR18, UPT, UPT, UR18, 0x1, URZ ;  /* 0x0000000112127890 */ /* 0x000fe2000fffe0ff */
[C---:B------:R-:W-:Y:S01]  /*32f0*/  ISETP.NE.AND P0, PT, R10.reuse, 0x2, PT ;  /* 0x000000020a00780c */ /* 0x040fe20003f05270 */
[----:B------:R-:W-:Y:S02]  /*3300*/  UIADD3 UR9, UPT, UPT, UR9, 0xa0, URZ ;  /* 0x000000a009097890 */ /* 0x000fe4000fffe0ff */
[----:B------:R-:W-:Y:S01]  /*3310*/  UISETP.NE.AND UP0, UPT, UR18, 0x4, UPT ;  /* 0x000000041200788c */ /* 0x000fe2000bf05270 */
[----:B-12---:R-:W-:Y:S02]  /*3320*/  SEL R0, RZ, 0x1, P0 ;  /* 0x00000001ff007807 */ /* 0x006fe40000000000 */
[----:B------:R-:W-:Y:S01]  /*3330*/  SEL R10, R10, RZ, P0 ;  /* 0x000000ff0a0a7207 */ /* 0x000fe20000000000 */
[----:B------:R-:W-:Y:S01]  /*3340*/  USEL UR4, URZ, 0x1, UP0 ;  /* 0x00000001ff047887 */ /* 0x000fe20008000000 */
[----:B------:R-:W-:Y:S01]  /*3350*/  LOP3.LUT R9, R9, R0, RZ, 0x3c, !PT ;  /* 0x0000000009097212 */ /* 0x000fe200078e3cff */
[----:B------:R-:W-:Y:S01]  /*3360*/  USEL UR18, UR18, URZ, UP0 ;  /* 0x000000ff12127287 */ /* 0x000fe20008000000 */
[----:B------:R1:W-:Y:S03]  /*3370*/  UTCBAR [UR9], URZ ;  /* 0x000000ff090073e9 */ /* 0x0003e600080000ff */
[----:B------:R-:W-:Y:S01]  /*3380*/  LOP3.LUT R11, R11, UR4, RZ, 0x3c, !PT ;  /* 0x000000040b0b7c12 */ /* 0x000fe2000f8e3cff */
[----:B------:R-:W-:Y:S07]  /*3390*/  @P1 BRA `(.L_x_60) ;  /* 0xfffffff800dc1947 */ /* 0x000fee000383ffff */
[----:B------:R-:W2:Y:S01]  /*33a0*/  S2UR UR4, SR_CgaCtaId ;  /* 0x00000000000479c3 */ /* 0x000ea20000008800 */
[----:B------:R-:W-:Y:S01]  /*33b0*/  ELECT P0, URZ, PT ;  /* 0x0000000000ff782f */ /* 0x000fe20003800000 */
[----:B------:R-:W-:Y:S01]  /*33c0*/  IMAD.MOV.U32 R0, RZ, RZ, 0x1 ;  /* 0x00000001ff007424 */ /* 0x000fe200078e00ff */
[----:B------:R-:W-:Y:S01]  /*33d0*/  UIADD3 UR6, UPT, UPT, UR6, 0xc0, URZ ;  /* 0x000000c006067890 */ /* 0x000fe2000fffe0ff */
[----:B------:R-:W-:Y:S01]  /*33e0*/  SHF.L.U32 R3, R11, 0x1f, RZ ;  /* 0x0000001f0b037819 */ /* 0x000fe200000006ff */
[----:B------:R-:W-:-:S03]  /*33f0*/  UMOV UR5, 0x40 ;  /* 0x0000004000057882 */ /* 0x000fc60000000000 */
[----:B------:R-:W-:Y:S01]  /*3400*/  UVIRTCOUNT.DEALLOC.SMPOOL 0x80 ;  /* 0x000000800000784c */ /* 0x000fe20000000000 */
[----:B--2---:R-:W-:Y:S02]  /*3410*/  ULEA UR4, UR4, UR5, 0x18 ;  /* 0x0000000504047291 */ /* 0x004fe4000f8ec0ff */
[----:B------:R-:W-:-:S07]  /*3420*/  ULEA UR5, UR18, UR6, 0x3 ;  /* 0x0000000612057291 */ /* 0x000fce000f8e18ff */
[----:B------:R2:W-:Y:S02]  /*3430*/  @P0 STS.U8 [UR4+0x1c], R0 ;  /* 0x00001c00ff000988 */ /* 0x0005e40008000004 */
[----:B------:R-:W3:Y:S02]  /*3440*/  SYNCS.PHASECHK.TRANS64.TRYWAIT P0, [UR5], R3 ;  /* 0x00000003ff0075a7 */ /* 0x000ee40008001105 */
[----:B--23--:R-:W-:Y:S05]  /*3450*/  @!P0 BRA `(.L_x_61) ;  /* 0x0000005000908947 */ /* 0x00cfea0003800000 */
.L_x_129:
[----:B------:R-:W-:-:S04]  /*3460*/  UIADD3 UR7, UPT, UPT, UR18, 0x1, URZ ;  /* 0x0000000112077890 */ /* 0x000fc8000fffe0ff */
[----:B------:R-:W-:-:S04]  /*3470*/  UISETP.NE.AND UP0, UPT, UR7, 0x4, UPT ;  /* 0x000000040700788c */ /* 0x000fc8000bf05270 */
[----:B------:R-:W-:Y:S02]  /*3480*/  USEL UR8, URZ, 0x1, UP0 ;  /* 0x00000001ff087887 */ /* 0x000fe40008000000 */
[----:B------:R-:W-:-:S04]  /*3490*/  USEL UR7, UR7, URZ, UP0 ;  /* 0x000000ff07077287 */ /* 0x000fc80008000000 */
[----:B------:R-:W-:Y:S01]  /*34a0*/  ULEA UR5, UR7, UR6, 0x3 ;  /* 0x0000000607057291 */ /* 0x000fe2000f8e18ff */
[----:B------:R-:W-:-:S04]  /*34b0*/  LOP3.LUT R2, R11, UR8, RZ, 0x3c, !PT ;  /* 0x000000080b027c12 */ /* 0x000fc8000f8e3cff */
[----:B--2---:R-:W-:-:S04]  /*34c0*/  SHF.L.U32 R3, R2, 0x1f, RZ ;  /* 0x0000001f02037819 */ /* 0x004fc800000006ff */
[----:B------:R-:W2:Y:S02]  /*34d0*/  SYNCS.PHASECHK.TRANS64.TRYWAIT P0, [UR5], R3 ;  /* 0x00000003ff0075a7 */ /* 0x000ea40008001105 */
[----:B--2---:R-:W-:Y:S05]  /*34e0*/  @!P0 BRA `(.L_x_62) ;  /* 0x0000005000848947 */ /* 0x004fea0003800000 */
.L_x_131:
        /* <DEDUP_REMOVED lines=9> */
.L_x_133:
[----:B------:R-:W-:-:S04]  /*3580*/  UIADD3 UR7, UPT, UPT, UR7, 0x1, URZ ;  /* 0x0000000107077890 */ /* 0x000fc8000fffe0ff */
[----:B------:R-:W-:-:S04]  /*3590*/  UISETP.NE.AND UP0, UPT, UR7, 0x4, UPT ;  /* 0x000000040700788c */ /* 0x000fc8000bf05270 */
[----:B------:R-:W-:Y:S02]  /*35a0*/  USEL UR5, URZ, 0x1, UP0 ;  /* 0x00000001ff057887 */ /* 0x000fe40008000000 */
[----:B------:R-:W-:-:S04]  /*35b0*/  USEL UR7, UR7, URZ, UP0 ;  /* 0x000000ff07077287 */ /* 0x000fc80008000000 */
[----:B------:R-:W-:Y:S01]  /*35c0*/  ULEA UR7, UR7, UR6, 0x3 ;  /* 0x0000000607077291 */ /* 0x000fe2000f8e18ff */
[----:B--2---:R-:W-:-:S04]  /*35d0*/  LOP3.LUT R3, R2, UR5, RZ, 0x3c, !PT ;  /* 0x0000000502037c12 */ /* 0x004fc8000f8e3cff */
[----:B------:R-:W-:-:S04]  /*35e0*/  SHF.L.U32 R3, R3, 0x1f, RZ ;  /* 0x0000001f03037819 */ /* 0x000fc800000006ff */
[----:B------:R-:W2:Y:S02]  /*35f0*/  SYNCS.PHASECHK.TRANS64.TRYWAIT P0, [UR7], R3 ;  /* 0x00000003ff0075a7 */ /* 0x000ea40008001107 */
[----:B--2---:R-:W-:Y:S05]  /*3600*/  @!P0 BRA `(.L_x_64) ;  /* 0x00000050006c8947 */ /* 0x004fea0003800000 */
.L_x_135:
[----:B------:R-:W-:Y:S01]  /*3610*/  NOP ;  /* 0x0000000000007918 */ /* 0x000fe20000000000 */
[----:B--2---:R-:W2:Y:S01]  /*3620*/  LDS R0, [UR4+0x14] ;  /* 0x00001404ff007984 */ /* 0x004ea20008000800 */
[----:B------:R-:W-:Y:S01]  /*3630*/  ULOP3.LUT UR6, UR19, 0xffff, URZ, 0xc0, !UPT ;  /* 0x0000ffff13067892 */ /* 0x000fe2000f8ec0ff */
[----:B------:R-:W-:Y:S01]  /*3640*/  UMOV UR8, 0xffff ;  /* 0x0000ffff00087882 */ /* 0x000fe20000000000 */
[----:B------:R-:W-:Y:S02]  /*3650*/  UMOV UR5, 0x1 ;  /* 0x0000000100057882 */ /* 0x000fe40000000000 */
[----:B------:R-:W-:-:S04]  /*3660*/  USHF.R.U32.HI UR6, URZ, 0x5, UR6 ;  /* 0x00000005ff067899 */ /* 0x000fc80008011606 */
[----:B------:R-:W-:Y:S02]  /*3670*/  USHF.L.U32 UR8, UR8, UR6, URZ ;  /* 0x0000000608087299 */ /* 0x000fe400080006ff */
[----:B------:R-:W-:-:S04]  /*3680*/  USHF.L.U32 UR5, UR5, UR6, URZ ;  /* 0x0000000605057299 */ /* 0x000fc800080006ff */
[----:B--2---:R-:W-:-:S04]  /*3690*/  LOP3.LUT R0, R0, UR8, RZ, 0xc0, !PT ;  /* 0x0000000800007c12 */ /* 0x004fc8000f8ec0ff */
[----:B------:R-:W-:-:S13]  /*36a0*/  ISETP.NE.AND P0, PT, R0, UR8, PT ;  /* 0x0000000800007c0c */ /* 0x000fda000bf05270 */
[----:B------:R-:W-:Y:S05]  /*36b0*/  @P0 BRA `(.L_x_65) ;  /* 0x0000000000580947 */ /* 0x000fea0003800000 */
[----:B------:R-:W2:Y:S02]  /*36c0*/  LDS R0, [UR4+0x18] ;  /* 0x00001804ff007984 */ /* 0x000ea40008000800 */
[----:B--2---:R-:W-:-:S04]  /*36d0*/  LOP3.LUT R0, R0, UR5, RZ, 0xc0, !PT ;  /* 0x0000000500007c12 */ /* 0x004fc8000f8ec0ff */
[----:B------:R-:W-:-:S13]  /*36e0*/  ISETP.NE.AND P0, PT, R0, UR5, PT ;  /* 0x0000000500007c0c */ /* 0x000fda000bf05270 */
[----:B------:R-:W-:Y:S05]  /*36f0*/  @P0 BRA `(.L_x_66) ;  /* 0x00000000003c0947 */ /* 0x000fea0003800000 */
[----:B------:R-:W2:Y:S01]  /*3700*/  S2R R2, SR_LANEID ;  /* 0x0000000000027919 */ /* 0x000ea20000000000 */
[----:B------:R-:W-:Y:S01]  /*3710*/  ULOP3.LUT UR8, URZ, UR8, URZ, 0x33, !UPT ;  /* 0x00000008ff087292 */ /* 0x000fe2000f8e33ff */
[----:B------:R-:W-:Y:S01]  /*3720*/  LOP3.LUT R4, RZ, UR5, RZ, 0x33, !PT ;  /* 0x00000005ff047c12 */ /* 0x000fe2000f8e33ff */
[----:B------:R-:W-:Y:S02]  /*3730*/  VOTEU.ANY UR7, UPT, PT ;  /* 0x0000000000077886 */ /* 0x000fe400038e0100 */
[----:B------:R-:W-:Y:S01]  /*3740*/  UFLO.U32 UR7, UR7 ;  /* 0x00000007000772bd */ /* 0x000fe200080e0000 */
[----:B------:R-:W3:Y:S01]  /*3750*/  REDUX UR5, R4 ;  /* 0x00000000040573c4 */ /* 0x000ee20000000000 */
[----:B------:R-:W-:-:S06]  /*3760*/  IMAD.U32 R0, RZ, RZ, UR8 ;  /* 0x00000008ff007e24 */ /* 0x000fcc000f8e00ff */
[----:B------:R1:W-:Y:S01]  /*3770*/  UTCATOMSWS.AND URZ, UR8 ;  /* 0x0000000800ff79e3 */ /* 0x0003e20008000000 */
[----:B------:R-:W4:Y:S01]  /*3780*/  REDUX UR6, R0 ;  /* 0x00000000000673c4 */ /* 0x000f220000000000 */
[----:B--2---:R-:W-:Y:S01]  /*3790*/  ISETP.EQ.U32.AND P0, PT, R2, UR7, PT ;  /* 0x0000000702007c0c */ /* 0x004fe2000bf02070 */
[----:B---3--:R-:W-:Y:S01]  /*37a0*/  IMAD.U32 R2, RZ, RZ, UR5 ;  /* 0x00000005ff027e24 */ /* 0x008fe2000f8e00ff */
[----:B----4-:R-:W-:-:S11]  /*37b0*/  MOV R3, UR6 ;  /* 0x0000000600037c02 */ /* 0x010fd60008000f00 */
[----:B------:R1:W-:Y:S04]  /*37c0*/  @P0 ATOMS.AND RZ, [UR4+0x14], R3 ;  /* 0x00001403ffff098c */ /* 0x0003e8000a800004 */
[----:B------:R1:W-:Y:S01]  /*37d0*/  @P0 ATOMS.AND RZ, [UR4+0x18], R2 ;  /* 0x00001802ffff098c */ /* 0x0003e2000a800004 */
[----:B------:R-:W-:Y:S05]  /*37e0*/  BRA `(.L_x_67) ;  /* 0x0000000000147947 */ /* 0x000fea0003800000 */
.L_x_66:
[----:B------:R-:W-:Y:S02]  /*37f0*/  MOV R2, 0x3810 ;  /* 0x0000381000027802 */ /* 0x000fe40000000f00 */
[----:B-1--45:R-:W-:Y:S05]  /*3800*/  CALL.REL.NOINC `($__internal_0_$__cuda_sm10x_tcgen05_guardrail_trap_col_being_dealloced_not_returned_by_alloc) ;  /* 0x0000005000c87944 */ /* 0x032fea0003c00000 */
[----:B------:R-:W-:Y:S05]  /*3810*/  BRA `(.L_x_67) ;  /* 0x0000000000087947 */ /* 0x000fea0003800000 */
.L_x_65:
[----:B------:R-:W-:Y:S02]  /*3820*/  MOV R2, 0x3840 ;  /* 0x0000384000027802 */ /* 0x000fe40000000f00 */
[----:B-1--45:R-:W-:Y:S05]  /*3830*/  CALL.REL.NOINC `($__internal_2_$__cuda_sm10x_tcgen05_guardrail_trap_unallocated_columns_being_dealloced) ;  /* 0x0000005000d47944 */ /* 0x032fea0003c00000 */
.L_x_67:
[----:B------:R-:W-:Y:S01]  /*3840*/  NOP ;  /* 0x0000000000007918 */ /* 0x000fe20000000000 */
[----:B-1----:R-:W-:Y:S05]  /*3850*/  EXIT ;  /* 0x000000000000794d */ /* 0x002fea0003800000 */
.L_x_49:
[----:B------:R-:W-:-:S09]  /*3860*/  UISETP.NE.OR UP2, UPT, UR8, 0x3, !UP2 ;  /* 0x000000030800788c */ /* 0x000fd2000d745670 */
[----:B------:R-:W-:Y:S05]  /*3870*/  BRA.U UP2, `(.L_x_68) ;  /* 0x0000000d02407547 */ /* 0x000fea000b800000 */
[----:B------:R-:W1:Y:S01]  /*3880*/  LDC R0, c[0x0][0xb30] ;  /* 0x0002cc00ff007b82 */ /* 0x000e620000000800 */
[----:B------:R-:W2:Y:S01]  /*3890*/  LDCU.64 UR8, c[0x0][0x888] ;  /* 0x00011100ff0877ac */ /* 0x000ea20008000a00 */
[----:B------:R-:W-:Y:S02]  /*38a0*/  HFMA2 R29, -RZ, RZ, 0, 0 ;  /* 0x00000000ff1d7431 */ /* 0x000fe400000001ff */
[----:B------:R-:W-:Y:S01]  /*38b0*/  IMAD.MOV.U32 R31, RZ, RZ, 0x1 ;  /* 0x00000001ff1f7424 */ /* 0x000fe200078e00ff */
[----:B------:R-:W-:Y:S01]  /*38c0*/  MOV R23, 0x2000 ;  /* 0x0000200000177802 */ /* 0x000fe20000000f00 */
[----:B------:R-:W4:Y:S01]  /*38d0*/  LDCU.64 UR4, c[0x0][0x890] ;  /* 0x00011200ff0477ac */ /* 0x000f220008000a00 */
[----:B------:R-:W-:Y:S01]  /*38e0*/  IMAD.MOV.U32 R30, RZ, RZ, RZ ;  /* 0x000000ffff1e7224 */ /* 0x000fe200078e00ff */
[----:B------:R-:W3:Y:S01]  /*38f0*/  LDC R19, c[0x0][0x370] ;  /* 0x0000dc00ff137b82 */ /* 0x000ee20000000800 */
[----:B------:R-:W-:Y:S01]  /*3900*/  UMOV UR7, 0x400 ;  /* 0x0000040000077882 */ /* 0x000fe20000000000 */
[----:B------:R-:W-:-:S02]  /*3910*/  UPLOP3.LUT UP1, UPT, UPT, UPT, UPT, 0x40, 0x4 ;  /* 0x000000000004789c */ /* 0x000fc40003f2e870 */
[----:B------:R-:W-:-:S04]  /*3920*/  ULEA UR7, UR37, UR7, 0x18 ;  /* 0x0000000725077291 */ /* 0x000fc8000f8ec0ff */
[----:B------:R-:W3:Y:S01]  /*3930*/  LDC R2, c[0x0][0xb0c] ;  /* 0x0002c300ff027b82 */ /* 0x000ee20000000800 */
[----:B------:R-:W-:Y:S02]  /*3940*/  UIADD3 UR13, UPT, UPT, UR7, 0x58, URZ ;  /* 0x00000058070d7890 */ /* 0x000fe4000fffe0ff */
[----:B--2---:R-:W-:Y:S02]  /*3950*/  UISETP.NE.U32.AND UP2, UPT, UR8, URZ, UPT ;  /* 0x000000ff0800728c */ /* 0x004fe4000bf45070 */
[----:B------:R-:W-:Y:S02]  /*3960*/  UIADD3 UR17, UPT, UPT, UR7, 0x50, URZ ;  /* 0x0000005007117890 */ /* 0x000fe4000fffe0ff */
[----:B----4-:R-:W-:Y:S01]  /*3970*/  UISETP.NE.U32.AND UP3, UPT, UR4, URZ, UPT ;  /* 0x000000ff0400728c */ /* 0x010fe2000bf65070 */
[----:B------:R-:W2:Y:S01]  /*3980*/  LDC R18, c[0x0][0xb20] ;  /* 0x0002c800ff127b82 */ /* 0x000ea20000000800 */
[----:B-1----:R-:W-:Y:S01]  /*3990*/  ISETP.NE.AND P1, PT, R0, 0x1, PT ;  /* 0x000000010000780c */ /* 0x002fe20003f25270 */
[----:B------:R-:W-:-:S02]  /*39a0*/  UISETP.NE.AND.EX UP2, UPT, UR9, URZ, UPT, UP2 ;  /* 0x000000ff0900728c */ /* 0x000fc4000bf45320 */
[----:B------:R-:W-:Y:S02]  /*39b0*/  UPRMT UR13, UR37, 0x654, UR13 ;  /* 0x00000654250d7896 */ /* 0x000fe4000800000d */
[----:B------:R-:W-:Y:S02]  /*39c0*/  UISETP.NE.AND.EX UP3, UPT, UR5, URZ, UPT, UP3 ;  /* 0x000000ff0500728c */ /* 0x000fe4000bf65330 */
[----:B------:R-:W1:Y:S08]  /*39d0*/  LDC.64 R32, c[0x0][0x348] ;  /* 0x0000d200ff207b82 */ /* 0x000e700000000a00 */
[----:B------:R-:W4:Y:S08]  /*39e0*/  LDC.64 R16, c[0x0][0xb10] ;  /* 0x0002c400ff107b82 */ /* 0x000f300000000a00 */
[----:B------:R-:W1:Y:S08]  /*39f0*/  LDC.64 R6, c[0x0][0xb18] ;  /* 0x0002c600ff067b82 */ /* 0x000e700000000a00 */
[----:B------:R-:W1:Y:S08]  /*3a00*/  LDC.64 R4, c[0x0][0xb28] ;  /* 0x0002ca00ff047b82 */ /* 0x000e700000000a00 */
[----:B--23--:R-:W1:Y:S02]  /*3a10*/  LDC R22, c[0x0][0x374] ;  /* 0x0000dd00ff167b82 */ /* 0x00ce640000000800 */
.L_x_77:
[C---:B------:R-:W-:Y:S02]  /*3a20*/  LEA R0, R30.reuse, UR7, 0x3 ;  /* 0x000000071e007c11 */ /* 0x040fe4000f8e18ff */
[----:B------:R-:W-:Y:S02]  /*3a30*/  SHF.L.U32 R3, R29, 0x1f, RZ ;  /* 0x0000001f1d037819 */ /* 0x000fe400000006ff */
[----:B------:R-:W-:Y:S02]  /*3a40*/  LEA R24, R30, UR7, 0x4 ;  /* 0x000000071e187c11 */ /* 0x000fe4000f8e20ff */
[----:B--2---:R-:W2:Y:S02]  /*3a50*/  SYNCS.PHASECHK.TRANS64.TRYWAIT P0, [R0+URZ+0x80], R3 ;  /* 0x00008003000075a7 */ /* 0x004ea400080011ff */
[----:B--2---:R-:W-:Y:S05]  /*3a60*/  @!P0 BRA `(.L_x_69) ;  /* 0x0000004c006c8947 */ /* 0x004fea0003800000 */
.L_x_136:
[----:B------:R-:W-:Y:S01]  /*3a70*/  ISETP.GE.AND P0, PT, R72, 0x1, PT ;  /* 0x000000014800780c */ /* 0x000fe20003f06270 */
[----:B------:R-:W3:Y:S01]  /*3a80*/  LDS.128 R24, [R24+0x110] ;  /* 0x0001100018187984 */ /* 0x000ee20000000c00 */
[----:B--2---:R-:W-:Y:S01]  /*3a90*/  VIADD R0, R0, 0x90 ;  /* 0x0000009000007836 */ /* 0x004fe20000000000 */
[----:B------:R-:W-:Y:S01]  /*3aa0*/  @!PT LDS RZ, [RZ] ;  /* 0x00000000fffff984 */ /* 0x000fe20000000800 */
[----:B------:R-:W-:Y:S01]  /*3ab0*/  @!PT LDS RZ, [RZ] ;  /* 0x00000000fffff984 */ /* 0x000fe20000000800 */
[----:B------:R-:W-:Y:S01]  /*3ac0*/  @!PT LDS RZ, [RZ] ;  /* 0x00000000fffff984 */ /* 0x000fe20000000800 */
[----:B------:R-:W-:Y:S01]  /*3ad0*/  @!PT LDS RZ, [RZ] ;  /* 0x00000000fffff984 */ /* 0x000fe20000000800 */
[----:B------:R2:W-:Y:S06]  /*3ae0*/  MEMBAR.ALL.CTA ;  /* 0x0000000000007992 */ /* 0x0005ec0000008000 */
[----:B--2---:R-:W2:Y:S01]  /*3af0*/  FENCE.VIEW.ASYNC.S ;  /* 0x00000000000073c6 */ /* 0x004ea20000000000 */
[----:B------:R-:W-:Y:S04]  /*3b00*/  PRMT R0, RZ, 0x654, R0 ;  /* 0x00000654ff007816 */ /* 0x000fe80000000000 */
[----:B--2---:R2:W-:Y:S01]  /*3b10*/  SYNCS.ARRIVE.TRANS64.RED.A1T0 RZ, [R0+URZ], RZ ;  /* 0x000000ff00ff79a7 */ /* 0x0045e200081004ff */
[----:B---3--:R-:W-:Y:S11]  /*3b20*/  LOP3.LUT P3, RZ, R26, 0x1, RZ, 0xc0, !PT ;  /* 0x000000011aff7812 */ /* 0x008ff6000786c0ff */
[----:B------:R-:W-:Y:S02]  /*3b30*/  @!UPT UIADD3 URZ, UPT, UPT, URZ, URZ, URZ ;  /* 0x000000fffffff290 */ /* 0x000fe4000fffe0ff */
[----:B------:R-:W-:Y:S02]  /*3b40*/  @P3 MOV R13, R24 ;  /* 0x00000018000d3202 */ /* 0x000fe40000000f00 */
[----:B------:R-:W-:Y:S01]  /*3b50*/  @P3 LOP3.LUT R8, R25, 0xffff, RZ, 0xc0, !PT ;  /* 0x0000ffff19083812 */ /* 0x000fe200078ec0ff */
[----:B--2---:R-:W-:Y:S06]  /*3b60*/  @!P0 BRA `(.L_x_70) ;  /* 0x0000000000a48947 */ /* 0x004fec0003800000 */
[----:B-1----:R-:W-:Y:S01]  /*3b70*/  IMAD.HI.U32 R35, R22, R7, RZ ;  /* 0x0000000716237227 */ /* 0x002fe200078e00ff */
[----:B------:R-:W-:Y:S02]  /*3b80*/  ISETP.NE.AND P0, PT, R6, 0x1, PT ;  /* 0x000000010600780c */ /* 0x000fe40003f05270 */
[----:B------:R-:W-:Y:S01]  /*3b90*/  ISETP.NE.AND P2, PT, R72, 0x1, PT ;  /* 0x000000014800780c */ /* 0x000fe20003f45270 */
[----:B----4-:R-:W-:Y:S01]  /*3ba0*/  IMAD.HI.U32 R34, R19, R16, RZ ;  /* 0x0000001013227227 */ /* 0x010fe200078e00ff */
[----:B------:R-:W-:Y:S02]  /*3bb0*/  SHF.R.U32.HI R35, RZ, R18, R35 ;  /* 0x00000012ff237219 */ /* 0x000fe40000011623 */
[----:B------:R-:W-:Y:S01]  /*3bc0*/  ISETP.NE.AND P4, PT, R2, 0x1, PT ;  /* 0x000000010200780c */ /* 0x000fe20003f85270 */
[----:B------:R-:W-:Y:S01]  /*3bd0*/  IMAD.HI.U32 R36, R13, R16, RZ ;  /* 0x000000100d247227 */ /* 0x000fe200078e00ff */
[----:B------:R-:W-:Y:S02]  /*3be0*/  SHF.R.U32.HI R34, RZ, R17, R34 ;  /* 0x00000011ff227219 */ /* 0x000fe40000011622 */
[----:B------:R-:W-:Y:S01]  /*3bf0*/  SEL R3, R22, R35, !P0 ;  /* 0x0000002316037207 */ /* 0x000fe20004000000 */
[C---:B------:R-:W-:Y:S01]  /*3c00*/  IMAD.HI.U32 R35, R8.reuse, R7, RZ ;  /* 0x0000000708237227 */ /* 0x040fe200078e00ff */
[----:B------:R-:W-:Y:S02]  /*3c10*/  SEL R11, R19, R34, !P4 ;  /* 0x00000022130b7207 */ /* 0x000fe40006000000 */
[----:B------:R-:W-:Y:S01]  /*3c20*/  SHF.R.U32.HI R36, RZ, R17, R36 ;  /* 0x00000011ff247219 */ /* 0x000fe20000011624 */
[----:B------:R-:W-:Y:S01]  /*3c30*/  IMAD.HI.U32 R38, R3, R4, RZ ;  /* 0x0000000403267227 */ /* 0x000fe200078e00ff */
[----:B------:R-:W-:Y:S03]  /*3c40*/  SHF.R.U32.HI R35, RZ, R18, R35 ;  /* 0x00000012ff237219 */ /* 0x000fe60000011623 */
[----:B------:R-:W-:Y:S01]  /*3c50*/  IMAD.HI.U32 R34, R11, R4, RZ ;  /* 0x000000040b227227 */ /* 0x000fe200078e00ff */
[----:B------:R-:W-:Y:S02]  /*3c60*/  @P2 SHF.R.U32.HI R3, RZ, R5, R38 ;  /* 0x00000005ff032219 */ /* 0x000fe40000011626 */
[----:B------:R-:W-:Y:S02]  /*3c70*/  SEL R9, R8, R35, !P0 ;  /* 0x0000002308097207 */ /* 0x000fe40004000000 */
[----:B------:R-:W-:Y:S01]  /*3c80*/  @P2 SHF.R.U32.HI R11, RZ, R5, R34 ;  /* 0x00000005ff0b2219 */ /* 0x000fe20000011622 */
[C---:B------:R-:W-:Y:S01]  /*3c90*/  IMAD R10, R72.reuse, R3, RZ ;  /* 0x00000003480a7224 */ /* 0x040fe200078e02ff */
[----:B------:R-:W-:Y:S01]  /*3ca0*/  SEL R3, R13, R36, !P4 ;  /* 0x000000240d037207 */ /* 0x000fe20006000000 */
[C---:B------:R-:W-:Y:S03]  /*3cb0*/  IMAD.HI.U32 R14, R9.reuse, R4, RZ ;  /* 0x00000004090e7227 */ /* 0x040fe600078e00ff */
[----:B------:R-:W-:Y:S01]  /*3cc0*/  ISETP.GE.AND P0, PT, R9, R10, PT ;  /* 0x0000000a0900720c */ /* 0x000fe20003f06270 */
[C---:B------:R-:W-:Y:S01]  /*3cd0*/  IMAD R12, R72.reuse, R11, RZ ;  /* 0x0000000b480c7224 */ /* 0x040fe200078e02ff */
[-C--:B------:R-:W-:Y:S04]  /*3ce0*/  SHF.R.U32.HI R14, RZ, R5.reuse, R14 ;  /* 0x00000005ff0e7219 */ /* 0x080fe8000001160e */
[----:B------:R-:W-:Y:S02]  /*3cf0*/  ISETP.GE.OR P0, PT, R3, R12, P0 ;  /* 0x0000000c0300720c */ /* 0x000fe40000706670 */
[----:B------:R-:W-:Y:S05]  /*3d00*/  SEL R15, R9, R14, !P2 ;  /* 0x0000000e090f7207 */ /* 0x000fea0005000000 */
[----:B------:R-:W-:Y:S04]  /*3d10*/  IMAD.MOV R14, RZ, RZ, -R15 ;  /* 0x000000ffff0e7224 */ /* 0x000fe800078e0a0f */
[----:B------:R-:W-:Y:S02]  /*3d20*/  IMAD R14, R72, R14, R9 ;  /* 0x0000000e480e7224 */ /* 0x000fe400078e0209 */
[C---:B------:R-:W-:Y:S05]  /*3d30*/  @!P0 IMAD.HI.U32 R10, R3.reuse, R4, RZ ;  /* 0x00000004030a8227 */ /* 0x040fea00078e00ff */
[----:B------:R-:W-:Y:S04]  /*3d40*/  @!P0 SHF.R.U32.HI R10, RZ, R5, R10 ;  /* 0x00000005ff0a8219 */ /* 0x000fe8000001160a */
[----:B------:R-:W-:Y:S01]  /*3d50*/  @!P0 SEL R0, R3, R10, !P2 ;  /* 0x0000000a03008207 */ /* 0x000fe20005000000 */
[----:B------:R-:W-:Y:S03]  /*3d60*/  IMAD.MOV R10, RZ, RZ, -R3 ;  /* 0x000000ffff0a7224 */ /* 0x000fe600078e0a03 */
[----:B------:R-:W-:Y:S01]  /*3d70*/  @!P0 IADD3 R15, PT, PT, R15, -R0, RZ ;  /* 0x800000000f0f8210 */ /* 0x000fe20007ffe0ff */
[----:B------:R-:W-:Y:S01]  /*3d80*/  @!P0 IMAD R0, R11, R14, R0 ;  /* 0x0000000e0b008224 */ /* 0x000fe200078e0200 */
[----:B------:R-:W-:Y:S01]  /*3d90*/  IADD3 R11, PT, PT, -R9, RZ, RZ ;  /* 0x000000ff090b7210 */ /* 0x000fe20007ffe1ff */
[----:B------:R-:W-:Y:S02]  /*3da0*/  IMAD R13, R2, R10, R13 ;  /* 0x0000000a020d7224 */ /* 0x000fe400078e020d */
[----:B------:R-:W-:Y:S02]  /*3db0*/  @!P0 IMAD R9, R15, R72, R3 ;  /* 0x000000480f098224 */ /* 0x000fe400078e0203 */
[----:B------:R-:W-:Y:S02]  /*3dc0*/  @!P0 IMAD.MOV.U32 R3, RZ, RZ, R0 ;  /* 0x000000ffff038224 */ /* 0x000fe400078e0000 */
[----:B------:R-:W-:Y:S02]  /*3dd0*/  IMAD R8, R6, R11, R8 ;  /* 0x0000000b06087224 */ /* 0x000fe400078e0208 */
[----:B------:R-:W-:Y:S02]  /*3de0*/  IMAD R13, R3, R2, R13 ;  /* 0x00000002030d7224 */ /* 0x000fe400078e020d */
[----:B------:R-:W-:Y:S02]  /*3df0*/  IMAD R8, R9, R6, R8 ;  /* 0x0000000609087224 */ /* 0x000fe400078e0208 */
.L_x_70:
[----:B------:R-:W-:Y:S05]  /*3e00*/  BRA.U UP1, `(.L_x_71) ;  /* 0x0000000101107547 */ /* 0x000fea000b800000 */
[----:B------:R-:W-:Y:S04]  /*3e10*/  MOV R0, UR6 ;  /* 0x0000000600007c02 */ /* 0x000fe80008000f00 */
[----:B------:R-:W-:Y:S04]  /*3e20*/  SHF.L.U32 R3, R0, 0x1f, RZ ;  /* 0x0000001f00037819 */ /* 0x000fe800000006ff */
[----:B------:R-:W2:Y:S02]  /*3e30*/  SYNCS.PHASECHK.TRANS64.TRYWAIT P0, [UR7+0x78], R3 ;  /* 0x00007803ff0075a7 */ /* 0x000ea40008001107 */
[----:B--2---:R-:W-:Y:S05]  /*3e40*/  @!P0 BRA `(.L_x_72) ;  /* 0x0000004800888947 */ /* 0x004fea0003800000 */
.L_x_71:
[----:B------:R-:W-:Y:S02]  /*3e50*/  R2UR UR19, R21 ;  /* 0x00000000151372ca */ /* 0x000fe400000e0000 */
[----:B------:R-:W-:Y:S02]  /*3e60*/  R2UR UR18, R20 ;  /* 0x00000000141272ca */ /* 0x000fe400000e0000 */
[----:B------:R-:W-:Y:S02]  /*3e70*/  ISETP.NE.U32.AND P2, PT, RZ, UR4, PT ;  /* 0x00000004ff007c0c */ /* 0x000fe4000bf45070 */
[----:B------:R-:W-:Y:S02]  /*3e80*/  SHF.L.U32 R12, R31, 0x1f, RZ ;  /* 0x0000001f1f0c7819 */ /* 0x000fe400000006ff */
[----:B------:R-:W-:Y:S05]  /*3e90*/  ISETP.NE.AND.EX P2, PT, RZ, UR5, PT, P2 ;  /* 0x00000005ff007c0c */ /* 0x000fea000bf45320 */
[----:B------:R-:W-:Y:S02]  /*3ea0*/  USHF.L.U32 UR19, UR19, 0x7, URZ ;  /* 0x0000000713137899 */ /* 0x000fe400080006ff */
[----:B------:R-:W-:Y:S01]  /*3eb0*/  USHF.L.U32 UR18, UR18, 0x7, URZ ;  /* 0x0000000712127899 */ /* 0x000fe200080006ff */
[----:B------:R-:W-:Y:S11]  /*3ec0*/  BRA.U !UP3, `(.L_x_73) ;  /* 0x000000010b347547 */ /* 0x000ff6000b800000 */
[----:B------:R-:W-:Y:S01]  /*3ed0*/  UPLOP3.LUT UP0, UPT, UPT, UPT, UP2, 0x80, 0x8 ;  /* 0x000000000008789c */ /* 0x000fe20003f0f020 */
[----:B--2---:R-:W-:Y:S02]  /*3ee0*/  HFMA2 R0, -RZ, RZ, 0, 5.9604644775390625e-08 ;  /* 0x00000001ff007431 */ /* 0x004fe400000001ff */
[----:B------:R-:W-:Y:S03]  /*3ef0*/  IMAD.MOV.U32 R171, RZ, RZ, 0x1 ;  /* 0x00000001ffab7424 */ /* 0x000fe600078e00ff */
[----:B------:R-:W-:Y:S05]  /*3f00*/  PLOP3.LUT P0, PT, PT, PT, UP0, 0x80, 0x8 ;  /* 0x000000000008781c */ /* 0x000fea0003f0f008 */
[----:B------:R-:W2:Y:S01]  /*3f10*/  @UP0 LDCU.64 UR10, c[0x0][0x888] ;  /* 0x00011100ff0a07ac */ /* 0x000ea20008000a00 */
[----:B------:R-:W-:Y:S07]  /*3f20*/  @UP0 UIMAD UR8, UR36, UR4, URZ ;  /* 0x00000004240802a4 */ /* 0x000fee000f8e02ff */
[----:B------:R-:W-:Y:S01]  /*3f30*/  @!P0 PRMT R171, R0, 0x7610, R171 ;  /* 0x0000761000ab8816 */ /* 0x000fe200000000ab */
[----:B--2---:R-:W-:Y:S03]  /*3f40*/  @UP0 UIMAD.WIDE UR10, UR8, 0x4, UR10 ;  /* 0x00000004080a08a5 */ /* 0x004fe6000f8e020a */
[----:B------:R-:W2:Y:S03]  /*3f50*/  @!UP0 LDCU UR8, c[0x0][0x880] ;  /* 0x00011000ff0887ac */ /* 0x000ea60008000800 */
[----:B------:R-:W-:Y:S01]  /*3f60*/  IMAD.U32 R10, RZ, RZ, UR10 ;  /* 0x0000000aff0a7e24 */ /* 0x000fe2000f8e00ff */
[----:B------:R-:W-:Y:S05]  /*3f70*/  MOV R11, UR11 ;  /* 0x0000000b000b7c02 */ /* 0x000fea0008000f00 */
[----:B-----5:R3:W5:Y:S02]  /*3f80*/  @P0 LDG.E R81, desc[UR46][R10.64] ;  /* 0x0000002e0a510981 */ /* 0x020764000c1e1900 */
[----:B--23--:R-:W-:Y:S07]  /*3f90*/  @!P0 IMAD.U32 R81, RZ, RZ, UR8 ;  /* 0x00000008ff518e24 */ /* 0x00cfee000f8e00ff */
.L_x_73:
[----:B-----5:R-:W-:Y:S01]  /*3fa0*/  @!P2 FSETP.EQ.AND P0, PT, R81, RZ, PT ;  /* 0x000000ff5100a20b */ /* 0x020fe20003f02000 */
[----:B------:R-:W-:Y:S01]  /*3fb0*/  @!UPT UIADD3 URZ, UPT, UPT, URZ, URZ, URZ ;  /* 0x000000fffffff290 */ /* 0x000fe2000fffe0ff */
[----:B------:R-:W-:Y:S11]  /*3fc0*/  @!P2 BRA `(.L_x_74) ;  /* 0x000000000014a947 */ /* 0x000ff60003800000 */
[----:B------:R-:W-:Y:S02]  /*3fd0*/  LOP3.LUT P2, RZ, R171, 0xff, RZ, 0xc0, !PT ;  /* 0x000000ffabff7812 */ /* 0x000fe4000784c0ff */
[----:B------:R-:W-:Y:S04]  /*3fe0*/  PLOP3.LUT P0, PT, PT, PT, UP0, 0x80, 0x8 ;  /* 0x000000000008781c */ /* 0x000fe80003f0f008 */
[----:B------:R-:W-:Y:S07]  /*3ff0*/  PLOP3.LUT P0, PT, P0, PT, PT, 0x8, 0x80 ;  /* 0x000000000080781c */ /* 0x000fee000070e170 */
[----:B------:R-:W-:Y:S11]  /*4000*/  @P2 FSETP.EQ.AND P0, PT, R81, RZ, PT ;  /* 0x000000ff5100220b */ /* 0x000ff60003f02000 */
[----:B------:R-:W-:Y:S02]  /*4010*/  @!UPT UIADD3 URZ, UPT, UPT, URZ, URZ, URZ ;  /* 0x000000fffffff290 */ /* 0x000fe4000fffe0ff */
.L_x_74:
[----:B------:R-:W3:Y:S01]  /*4020*/  SYNCS.PHASECHK.TRANS64.TRYWAIT P2, [UR7+0x60], R12 ;  /* 0x0000600cff0075a7 */ /* 0x000ee20008041107 */
[----:B------:R-:W-:Y:S04]  /*4030*/  ELECT P4, URZ, PT ;  /* 0x0000000000ff782f */ /* 0x000fe80003880000 */
[----:B------:R-:W-:Y:S11]  /*4040*/  PLOP3.LUT P4, PT, P0, P4, PT, 0xf2, 0x2f ;  /* 0x00000000002f781c */ /* 0x000ff60000789e72 */
[----:B------:R-:W-:Y:S02]  /*4050*/  @!UPT UIADD3 URZ, UPT, UPT, URZ, URZ, URZ ;  /* 0x000000fffffff290 */ /* 0x000fe4000fffe0ff */
[----:B-1----:R-:W-:Y:S05]  /*4060*/  @!P4 IADD3 R21, P0, PT, R32, 0x580, RZ ;  /* 0x000005802015c810 */ /* 0x002fea0007f1e0ff */
[----:B------:R-:W-:Y:S01]  /*4070*/  @!P4 IMAD.X R20, RZ, RZ, R33, P0 ;  /* 0x000000ffff14c224 */ /* 0x000fe200000e0621 */
[----:B---3--:R-:W-:Y:S07]  /*4080*/  @!P2 BRA `(.L_x_75) ;  /* 0x000000480010a947 */ /* 0x008fee0003800000 */
.L_x_139:
[----:B------:R-:W3:Y:S01]  /*4090*/  LDC.64 R14, c[0x0][0xb10] ;  /* 0x0002c400ff0e7b82 */ /* 0x000ee20000000a00 */
[----:B------:R-:W-:Y:S01]  /*40a0*/  @!P4 R2UR UR8, R20 ;  /* 0x000000001408c2ca */ /* 0x000fe200000e0000 */
[----:B------:R-:W-:Y:S01]  /*40b0*/  VOTEU.ALL UP1, P4 ;  /* 0x0000000000ff7886 */ /* 0x000fe20002020000 */
[----:B------:R-:W-:Y:S01]  /*40c0*/  @!P4 R2UR UR9, R21 ;  /* 0x000000001509c2ca */ /* 0x000fe200000e0000 */
[----:B------:R-:W-:Y:S01]  /*40d0*/  UMOV UR10, 0x0 ;  /* 0x00000000000a7882 */ /* 0x000fe20000000000 */
[----:B------:R-:W-:Y:S03]  /*40e0*/  UMOV UR11, 0x10000000 ;  /* 0x10000000000b7882 */ /* 0x000fe60000000000 */
[----:B------:R-:W5:Y:S01]  /*40f0*/  LDC.64 R10, c[0x0][0xb18] ;  /* 0x0002c600ff0a7b82 */ /* 0x000f620000000a00 */
[----:B------:R-:W-:Y:S01]  /*4100*/  @!UP1 UIADD3 UR16, UPT, UPT, UR7, 0x200, URZ ;  /* 0x0000020007109890 */ /* 0x000fe2000fffe0ff */
[----:B------:R-:W-:Y:S01]  /*4110*/  @P3 SHF.R.U32.HI R28, RZ, 0x10, R25 ;  /* 0x00000010ff1c3819 */ /* 0x000fe20000011619 */
[----:B------:R-:W-:Y:S01]  /*4120*/  VOTEU.ALL UP1, P4 ;  /* 0x0000000000ff7886 */ /* 0x000fe20002020000 */
[----:B------:R-:W-:Y:S01]  /*4130*/  UMOV UR20, UR36 ;  /* 0x0000002400147c82 */ /* 0x000fe20008000000 */
[----:B------:R-:W-:Y:S03]  /*4140*/  VIADD R30, R30, 0x1 ;  /* 0x000000011e1e7836 */ /* 0x000fe60000000000 */
[----:B--2---:R-:W2:Y:S01]  /*4150*/  @!P1 LDC R0, c[0x0][0xb20] ;  /* 0x0002c800ff009b82 */ /* 0x004ea20000000800 */
[----:B------:R-:W-:Y:S01]  /*4160*/  IMAD.U32 R21, RZ, RZ, UR8 ;  /* 0x00000008ff157e24 */ /* 0x000fe2000f8e00ff */
[----:B------:R-:W-:Y:S06]  /*4170*/  UPRMT UR8, UR37, 0x654, UR17 ;  /* 0x0000065425087896 */ /* 0x000fec0008000011 */
[----:B-1----:R-:W1:Y:S01]  /*4180*/  @!P1 LDC R3, c[0x0][0xb0c] ;  /* 0x0002c300ff039b82 */ /* 0x002e620000000800 */
[----:B------:R-:W-:Y:S01]  /*4190*/  IMAD.U32 R20, RZ, RZ, UR9 ;  /* 0x00000009ff147e24 */ /* 0x000fe2000f8e00ff */
[----:B------:R-:W-:Y:S04]  /*41a0*/  @!P4 R2UR UR15, R21 ;  /* 0x00000000150fc2ca */ /* 0x000fe800000e0000 */
[----:B------:R-:W-:Y:S01]  /*41b0*/  @!P4 R2UR UR14, R20 ;  /* 0x00000000140ec2ca */ /* 0x000fe200000e0000 */
[----:B------:R-:W-:Y:S11]  /*41c0*/  @!P4 IMAD.MOV.U32 R20, RZ, RZ, 0x2000 ;  /* 0x00002000ff14c424 */ /* 0x000ff600078e00ff */
[----:B------:R-:W-:Y:S01]  /*41d0*/  @!UPT UIADD3 URZ, UPT, UPT, URZ, URZ, URZ ;  /* 0x000000fffffff290 */ /* 0x000fe2000fffe0ff */
[----:B------:R1:W-:Y:S01]  /*41e0*/  @!UP1 UTMALDG.3D [UR16], [UR14], desc[UR10] ;  /* 0x00000a100e0095b4 */ /* 0x0003e20008011000 */
[----:B------:R1:W-:Y:S02]  /*41f0*/  @!P4 SYNCS.ARRIVE.TRANS64.RED.A0TR RZ, [UR7+0x50], R20 ;  /* 0x00005014ffffc9a7 */ /* 0x0003e40008300407 */
[----:B-1----:R-:W-:Y:S01]  /*4200*/  @!P1 ISETP.NE.AND P2, PT, R3, 0x1, PT ;  /* 0x000000010300980c */ /* 0x002fe20003f45270 */
[C---:B---3--:R-:W-:Y:S01]  /*4210*/  @!P1 IMAD.HI.U32 R14, R13.reuse, R14, RZ ;  /* 0x0000000e0d0e9227 */ /* 0x048fe200078e00ff */
[----:B-----5:R-:W-:Y:S03]  /*4220*/  @!P1 ISETP.NE.AND P0, PT, R10, 0x1, PT ;  /* 0x000000010a00980c */ /* 0x020fe60003f05270 */
[C---:B------:R-:W-:Y:S01]  /*4230*/  @!P1 IMAD.HI.U32 R11, R8.reuse, R11, RZ ;  /* 0x0000000b080b9227 */ /* 0x040fe200078e00ff */
[----:B------:R-:W-:Y:S04]  /*4240*/  @!P1 SHF.R.U32.HI R14, RZ, R15, R14 ;  /* 0x0000000fff0e9219 */ /* 0x000fe8000001160e */
[----:B--2---:R-:W-:Y:S01]  /*4250*/  @!P1 SHF.R.U32.HI R9, RZ, R0, R11 ;  /* 0x00000000ff099219 */ /* 0x004fe2000001160b */
[----:B------:R-:W-:Y:S01]  /*4260*/  SYNCS.ARRIVE.TRANS64.RED.A1T0 RZ, [UR8], RZ ;  /* 0x000000ffffff79a7 */ /* 0x000fe20008100408 */
[----:B------:R-:W-:Y:S02]  /*4270*/  @!P1 SEL R14, R13, R14, !P2 ;  /* 0x0000000e0d0e9207 */ /* 0x000fe40005000000 */
[----:B------:R-:W-:Y:S01]  /*4280*/  @!P1 SEL R9, R8, R9, !P0 ;  /* 0x0000000908099207 */ /* 0x000fe20004000000 */
[----:B------:R-:W1:Y:S04]  /*4290*/  SYNCS.PHASECHK.TRANS64.TRYWAIT P5, [UR7+0x68], R12 ;  /* 0x0000680cff0075a7 */ /* 0x000e6800080a1107 */
[----:B------:R-:W-:Y:S02]  /*42a0*/  @!P1 IMAD.IADD R0, R9, 0x1, -R14 ;  /* 0x0000000109009824 */ /* 0x000fe400078e0a0e */
[----:B------:R-:W-:Y:S02]  /*42b0*/  @!P1 IMAD.IADD R9, R14, 0x1, -R9 ;  /* 0x000000010e099824 */ /* 0x000fe400078e0a09 */
[----:B------:R-:W-:Y:S02]  /*42c0*/  @!P1 IMAD R13, R0, R3, R13 ;  /* 0x00000003000d9224 */ /* 0x000fe400078e020d */
[----:B------:R-:W-:Y:S01]  /*42d0*/  @!P1 IMAD R8, R9, R10, R8 ;  /* 0x0000000a09089224 */ /* 0x000fe200078e0208 */
[----:B-1----:R-:W-:Y:S06]  /*42e0*/  @!P5 BRA `(.L_x_76) ;  /* 0x000000440090d947 */ /* 0x002fec0003800000 */
.L_x_141:
[----:B-1----:R-:W-:Y:S01]  /*42f0*/  @!P4 IADD3 R3, P0, PT, R32, 0x580, RZ ;  /* 0x000005802003c810 */ /* 0x002fe20007f1e0ff */
[----:B------:R-:W-:Y:S01]  /*4300*/  VOTEU.ALL UP1, P4 ;  /* 0x0000000000ff7886 */ /* 0x000fe20002020000 */
[----:B------:R-:W-:Y:S01]  /*4310*/  UMOV UR20, 0x0 ;  /* 0x0000000000147882 */ /* 0x000fe20000000000 */
[----:B------:R-:W-:Y:S01]  /*4320*/  UMOV UR21, 0x10000000 ;  /* 0x1000000000157882 */ /* 0x000fe20000000000 */
[----:B------:R-:W-:Y:S01]  /*4330*/  @!P4 R2UR UR9, R3 ;  /* 0x000000000309c2ca */ /* 0x000fe200000e0000 */
[----:B------:R-:W-:Y:S01]  /*4340*/  @!P4 IMAD.X R0, RZ, RZ, R33, P0 ;  /* 0x000000ffff00c224 */ /* 0x000fe200000e0621 */
[----:B------:R-:W-:Y:S01]  /*4350*/  @!UP1 UIADD3 UR10, UPT, UPT, UR18, 0x40, URZ ;  /* 0x00000040120a9890 */ /* 0x000fe2000fffe0ff */
[----:B------:R-:W-:Y:S01]  /*4360*/  ISETP.NE.AND P0, PT, R30, 0x2, PT ;  /* 0x000000021e00780c */ /* 0x000fe20003f05270 */
[----:B------:R-:W-:Y:S01]  /*4370*/  UMOV UR11, UR19 ;  /* 0x00000013000b7c82 */ /* 0x000fe20008000000 */
[----:B------:R-:W-:Y:S01]  /*4380*/  UMOV UR12, UR36 ;  /* 0x00000024000c7c82 */ /* 0x000fe20008000000 */
[----:B------:R-:W-:Y:S01]  /*4390*/  @!P4 R2UR UR8, R0 ;  /* 0x000000000008c2ca */ /* 0x000fe200000e0000 */
[----:B------:R-:W-:Y:S01]  /*43a0*/  IMAD.IADD R20, R8, 0x1, R147 ;  /* 0x0000000108147824 */ /* 0x000fe200078e0293 */
[----:B------:R-:W-:Y:S01]  /*43b0*/  @P3 R2UR UR36, R28 ;  /* 0x000000001c2432ca */ /* 0x000fe200000e0000 */
[----:B------:R-:W-:Y:S01]  /*43c0*/  IMAD.IADD R21, R13, 0x1, R170 ;  /* 0x000000010d157824 */ /* 0x000fe200078e02aa */
[----:B------:R-:W-:Y:S02]  /*43d0*/  SEL R0, RZ, 0x1, P0 ;  /* 0x00000001ff007807 */ /* 0x000fe40000000000 */
[----:B------:R-:W-:Y:S01]  /*43e0*/  LOP3.LUT R31, R31, 0x1, RZ, 0x3c, !PT ;  /* 0x000000011f1f7812 */ /* 0x000fe200078e3cff */
[----:B------:R-:W-:Y:S01]  /*43f0*/  IMAD.U32 R10, RZ, RZ, UR9 ;  /* 0x00000009ff0a7e24 */ /* 0x000fe2000f8e00ff */
[----:B------:R-:W-:Y:S01]  /*4400*/  @!UP1 UIADD3 UR9, UPT, UPT, UR7, 0x58, URZ ;  /* 0x0000005807099890 */ /* 0x000fe2000fffe0ff */
[----:B------:R-:W-:Y:S02]  /*4410*/  LOP3.LUT R29, R29, R0, RZ, 0x3c, !PT ;  /* 0x000000001d1d7212 */ /* 0x000fe400078e3cff */
[----:B------:R-:W-:Y:S02]  /*4420*/  SEL R30, R30, RZ, P0 ;  /* 0x000000ff1e1e7207 */ /* 0x000fe40000000000 */
[----:B------:R-:W-:Y:S01]  /*4430*/  IMAD.U32 R11, RZ, RZ, UR8 ;  /* 0x00000008ff0b7e24 */ /* 0x000fe2000f8e00ff */
[----:B------:R-:W-:Y:S01]  /*4440*/  @!P4 R2UR UR14, R10 ;  /* 0x000000000a0ec2ca */ /* 0x000fe200000e0000 */
[----:B------:R-:W-:Y:S01]  /*4450*/  @!UP1 UIADD3 UR8, UPT, UPT, UR7, 0x2200, URZ ;  /* 0x0000220007089890 */ /* 0x000fe2000fffe0ff */
[----:B------:R-:W-:Y:S02]  /*4460*/  VOTEU.ALL UP1, P4 ;  /* 0x0000000000ff7886 */ /* 0x000fe40002020000 */
[----:B------:R-:W-:Y:S11]  /*4470*/  @!P4 R2UR UR15, R11 ;  /* 0x000000000b0fc2ca */ /* 0x000ff600000e0000 */
[----:B------:R-:W-:Y:S02]  /*4480*/  @!UPT UIADD3 URZ, UPT, UPT, URZ, URZ, URZ ;  /* 0x000000fffffff290 */ /* 0x000fe4000fffe0ff */
[----:B------:R2:W-:Y:S01]  /*4490*/  @!UP1 UTMALDG.3D [UR8], [UR14], desc[UR20] ;  /* 0x000014080e0095b4 */ /* 0x0005e20008011000 */
[----:B------:R2:W-:Y:S01]  /*44a0*/  @!P4 SYNCS.ARRIVE.TRANS64.RED.A0TR RZ, [UR7+0x58], R23 ;  /* 0x00005817ffffc9a7 */ /* 0x0005e20008300407 */
[----:B------:R-:W-:Y:S01]  /*44b0*/  UPLOP3.LUT UP1, UPT, UPT, UPT, UPT, 0x80, 0x8 ;  /* 0x000000000008789c */ /* 0x000fe20003f2f070 */
[----:B------:R-:W-:Y:S01]  /*44c0*/  SYNCS.ARRIVE.TRANS64.RED.A1T0 RZ, [UR13], RZ ;  /* 0x000000ffffff79a7 */ /* 0x000fe2000810040d */
[----:B------:R-:W-:Y:S09]  /*44d0*/  @P3 BRA `(.L_x_77) ;  /* 0xfffffff400503947 */ /* 0x000ff2000383ffff */
[----:B------:R-:W-:-:S04]  /*44e0*/  SHF.L.U32 R3, R31, 0x1f, RZ ;  /* 0x0000001f1f037819 */ /* 0x000fc800000006ff */
[----:B------:R-:W1:Y:S02]  /*44f0*/  SYNCS.PHASECHK.TRANS64.TRYWAIT P0, [UR7+0x60], R3 ;  /* 0x00006003ff0075a7 */ /* 0x000e640008001107 */
[----:B-1----:R-:W-:Y:S05]  /*4500*/  @!P0 BRA `(.L_x_78) ;  /* 0x0000004400208947 */ /* 0x002fea0003800000 */
.L_x_143:
[----:B-1----:R-:W-:-:S07]  /*4510*/  MOV R0, UR7 ;  /* 0x0000000700007c02 */ /* 0x002fce0008000f00 */
.L_x_79:
[----:B-1----:R-:W-:-:S04]  /*4520*/  SHF.L.U32 R3, R31, 0x1f, RZ ;  /* 0x0000001f1f037819 */ /* 0x002fc800000006ff */
[----:B------:R1:W3:Y:S03]  /*4530*/  SYNCS.PHASECHK.TRANS64.TRYWAIT P0, [R0+URZ+0x68], R3 ;  /* 0x00006803000075a7 */ /* 0x0002e600080011ff */
[----:B---3--:R-:W-:Y:S05]  /*4540*/  @!P0 NANOSLEEP.SYNCS 0x989680 ;  /* 0x009896800000895d */ /* 0x008fea0003900000 */
[----:B------:R-:W3:Y:S02]  /*4550*/  @!P0 SYNCS.PHASECHK.TRANS64 P0, [R0+URZ+0x68], R3 ;  /* 0x00006803000085a7 */ /* 0x000ee400080010ff */
[----:B--23--:R-:W-:Y:S05]  /*4560*/  @P0 EXIT ;  /* 0x000000000000094d */ /* 0x00cfea0003800000 */
[----:B------:R-:W-:Y:S05]  /*4570*/  BRA `(.L_x_79) ;  /* 0xfffffffc00e87947 */ /* 0x000fea000383ffff */
.L_x_68:
[----:B------:R-:W-:-:S06]  /*4580*/  UISETP.GE.AND UP1, UPT, UR8, 0x4, UPT ;  /* 0x000000040800788c */ /* 0x000fcc000bf26270 */
[----:B------:R-:W-:-:S13]  /*4590*/  PLOP3.LUT P0, PT, PT, PT, UP1, 0x80, 0x8 ;  /* 0x000000000008781c */ /* 0x000fda0003f0f018 */
[----:B------:R-:W-:Y:S05]  /*45a0*/  @!P0 EXIT ;  /* 0x000000000000894d */ /* 0x000fea0003800000 */
[----:B------:R-:W-:Y:S01]  /*45b0*/  BAR.SYNC.DEFER_BLOCKING 0x6, 0xa0 ;  /* 0x0182800000007b1d */ /* 0x000fe20000010000 */
[C---:B------:R-:W-:Y:S01]  /*45c0*/  IMAD.SHL.U32 R3, R189.reuse, 0x40, RZ ;  /* 0x00000040bd037824 */ /* 0x040fe200078e00ff */
[C---:B------:R-:W-:Y:S01]  /*45d0*/  LOP3.LUT R193, R189.reuse, 0x60, RZ, 0xc0, !PT ;  /* 0x00000060bdc17812 */ /* 0x040fe200078ec0ff */
[C---:B------:R-:W-:Y:S01]  /*45e0*/  IMAD.SHL.U32 R172, R189.reuse, 0x8, RZ ;  /* 0x00000008bdac7824 */ /* 0x040fe200078e00ff */
[C---:B------:R-:W-:Y:S01]  /*45f0*/  LOP3.LUT R191, R189.reuse, 0x2, RZ, 0xc0, !PT ;  /* 0x00000002bdbf7812 */ /* 0x040fe200078ec0ff */
[----:B------:R-:W-:Y:S01]  /*4600*/  IMAD.U32 R79, R189, 0x10000, RZ ;  /* 0x00010000bd4f7824 */ /* 0x000fe200078e00ff */
[----:B------:R-:W-:Y:S02]  /*4610*/  UMOV UR49, 0x400 ;  /* 0x0000040000317882 */ /* 0x000fe40000000000 */
[----:B------:R-:W1:Y:S01]  /*4620*/  LDC R177, c[0x0][0x370] ;  /* 0x0000dc00ffb17b82 */ /* 0x000e620000000800 */
[----:B------:R-:W-:Y:S01]  /*4630*/  ULEA UR49, UR37, UR49, 0x18 ;  /* 0x0000003125317291 */ /* 0x000fe2000f8ec0ff */
[----:B------:R-:W-:Y:S01]  /*4640*/  LOP3.LUT R5, R3, 0x180, RZ, 0xc0, !PT ;  /* 0x0000018003057812 */ /* 0x000fe200078ec0ff */
[----:B------:R-:W-:Y:S01]  /*4650*/  HFMA2 R195, -RZ, RZ, 0, 0 ;  /* 0x00000000ffc37431 */ /* 0x000fe200000001ff */
[----:B------:R-:W-:Y:S01]  /*4660*/  LOP3.LUT R79, R79, 0x600000, RZ, 0xc0, !PT ;  /* 0x006000004f4f7812 */ /* 0x000fe200078ec0ff */
[----:B------:R-:W-:Y:S01]  /*4670*/  UIADD3 UR4, UPT, UPT, UR49, 0x4200, URZ ;  /* 0x0000420031047890 */ /* 0x000fe2000fffe0ff */
[----:B------:R-:W-:Y:S01]  /*4680*/  LOP3.LUT R172, R5, 0x30, R172, 0xf8, !PT ;  /* 0x0000003005ac7812 */ /* 0x000fe200078ef8ac */
[----:B------:R-:W-:Y:S01]  /*4690*/  IMAD.MOV.U32 R76, RZ, RZ, RZ ;  /* 0x000000ffff4c7224 */ /* 0x000fe200078e00ff */
[----:B------:R-:W2:Y:S01]  /*46a0*/  LDC R74, c[0x0][0xb0c] ;  /* 0x0002c300ff4a7b82 */ /* 0x000ea20000000800 */
[----:B------:R-:W-:-:S02]  /*46b0*/  LOP3.LUT R189, R189, 0x4, RZ, 0xc0, !PT ;  /* 0x00000004bdbd7812 */ /* 0x000fc400078ec0ff */
[----:B------:R-:W-:Y:S02]  /*46c0*/  CS2R R182, SRZ ;  /* 0x0000000000b67805 */ /* 0x000fe4000001ff00 */
[----:B------:R-:W-:Y:S02]  /*46d0*/  LOP3.LUT R172, R172, 0x1e40, R3, 0xf8, !PT ;  /* 0x00001e40acac7812 */ /* 0x000fe400078ef803 */
[----:B------:R-:W-:Y:S02]  /*46e0*/  CS2R R180, SRZ ;  /* 0x0000000000b47805 */ /* 0x000fe4000001ff00 */
[----:B------:R-:W-:Y:S01]  /*46f0*/  IADD3 R188, PT, PT, -R189, 0x2, RZ ;  /* 0x00000002bdbc7810 */ /* 0x000fe20007ffe1ff */
[----:B------:R-:W-:Y:S01]  /*4700*/  IMAD.MOV R176, RZ, RZ, -R191 ;  /* 0x000000ffffb07224 */ /* 0x000fe200078e0abf */
[----:B------:R-:W-:Y:S01]  /*4710*/  MOV R192, UR4 ;  /* 0x0000000400c07c02 */ /* 0x000fe20008000f00 */
[----:B------:R-:W4:Y:S01]  /*4720*/  LDC R174, c[0x0][0xb20] ;  /* 0x0002c800ffae7b82 */ /* 0x000f220000000800 */
[----:B------:R-:W3:Y:S01]  /*4730*/  LDS R0, [UR49+0x130] ;  /* 0x00013031ff007984 */ /* 0x000ee20008000800 */
[----:B------:R-:W-:Y:S01]  /*4740*/  VIADD R190, R172, UR49 ;  /* 0x00000031acbe7c36 */ /* 0x000fe20008000000 */
[----:B------:R-:W1:Y:S01]  /*4750*/  LDCU.64 UR52, c[0x0][0x348] ;  /* 0x00006900ff3477ac */ /* 0x000e620008000a00 */
[----:B------:R-:W-:-:S02]  /*4760*/  IMAD.MOV R175, RZ, RZ, -R189 ;  /* 0x000000ffffaf7224 */ /* 0x000fc400078e0abd */
[----:B------:R-:W-:Y:S01]  /*4770*/  VIADD R190, R190, 0x200 ;  /* 0x00000200bebe7836 */ /* 0x000fe20000000000 */
[----:B------:R-:W1:Y:S01]  /*4780*/  LDCU.64 UR38, c[0x0][0x888] ;  /* 0x00011100ff2677ac */ /* 0x000e620008000a00 */
[----:B------:R-:W1:Y:S01]  /*4790*/  LDC R73, c[0x0][0xb30] ;  /* 0x0002cc00ff497b82 */ /* 0x000e620000000800 */
[----:B------:R-:W1:Y:S01]  /*47a0*/  LDCU.64 UR44, c[0x0][0x890] ;  /* 0x00011200ff2c77ac */ /* 0x000e620008000a00 */
[----:B------:R-:W-:-:S06]  /*47b0*/  UIADD3 UR48, UPT, UPT, UR49, 0x200, URZ ;  /* 0x0000020031307890 */ /* 0x000fcc000fffe0ff */
[----:B------:R-:W1:Y:S08]  /*47c0*/  LDC.64 R168, c[0x0][0xb10] ;  /* 0x0002c400ffa87b82 */ /* 0x000e700000000a00 */
[----:B------:R-:W1:Y:S08]  /*47d0*/  LDC.64 R70, c[0x0][0xb18] ;  /* 0x0002c600ff467b82 */ /* 0x000e700000000a00 */
[----:B------:R-:W1:Y:S08]  /*47e0*/  LDC.64 R68, c[0x0][0xb28] ;  /* 0x0002ca00ff447b82 */ /* 0x000e700000000a00 */
[----:B------:R-:W1:Y:S01]  /*47f0*/  LDC.64 R166, c[0x0][0x8b0] ;  /* 0x00022c00ffa67b82 */ /* 0x000e620000000a00 */
[----:B---3--:R-:W-:-:S07]  /*4800*/  IMAD.IADD R79, R0, 0x1, R79 ;  /* 0x00000001004f7824 */ /* 0x008fce00078e024f */
[----:B------:R-:W3:Y:S08]  /*4810*/  LDC.64 R164, c[0x0][0x8a8] ;  /* 0x00022a00ffa47b82 */ /* 0x000ef00000000a00 */
[----:B--2-4-:R-:W1:Y:S02]  /*4820*/  LDC R178, c[0x0][0x374] ;  /* 0x0000dd00ffb27b82 */ /* 0x014e640000000800 */
.L_x_106:
[C---:B------:R-:W-:Y:S02]  /*4830*/  LEA R0, R195.reuse, UR49, 0x3 ;  /* 0x00000031c3007c11 */ /* 0x040fe4000f8e18ff */
[----:B------:R-:W-:Y:S02]  /*4840*/  SHF.L.U32 R3, R182, 0x1f, RZ ;  /* 0x0000001fb6037819 */ /* 0x000fe400000006ff */
[----:B------:R-:W-:Y:S02]  /*4850*/  LEA R16, R195, UR49, 0x4 ;  /* 0x00000031c3107c11 */ /* 0x000fe4000f8e20ff */
[----:B------:R-:W2:Y:S02]  /*4860*/  SYNCS.PHASECHK.TRANS64.TRYWAIT P0, [R0+URZ+0x80], R3 ;  /* 0x00008003000075a7 */ /* 0x000ea400080011ff */
[----:B-12---:R-:W-:Y:S05]  /*4870*/  @!P0 BRA `(.L_x_80) ;  /* 0x00000040005c8947 */ /* 0x006fea0003800000 */
.L_x_144:
[----:B------:R-:W4:Y:S01]  /*4880*/  LDC.64 R12, c[0x0][0xb10] ;  /* 0x0002c400ff0c7b82 */ /* 0x000f220000000a00 */
[----:B------:R-:W3:Y:S01]  /*4890*/  LDS.128 R16, [R16+0x110] ;  /* 0x0001100010107984 */ /* 0x000ee20000000c00 */
[----:B-1----:R-:W-:Y:S01]  /*48a0*/  ISETP.NE.AND P1, PT, R73, 0x1, PT ;  /* 0x000000014900780c */ /* 0x002fe20003f25270 */
[----:B--2---:R-:W-:Y:S01]  /*48b0*/  VIADD R0, R0, 0x90 ;  /* 0x0000009000007836 */ /* 0x004fe20000000000 */
[----:B------:R-:W-:Y:S04]  /*48c0*/  ISETP.GE.AND P0, PT, R72, 0x1, PT ;  /* 0x000000014800780c */ /* 0x000fe80003f06270 */
[----:B------:R-:W1:Y:S01]  /*48d0*/  LDC.64 R10, c[0x0][0xb18] ;  /* 0x0002c600ff0a7b82 */ /* 0x000e620000000a00 */
[----:B------:R-:W-:Y:S01]  /*48e0*/  PRMT R0, RZ, 0x654, R0 ;  /* 0x00000654ff007816 */ /* 0x000fe20000000000 */
[----:B------:R-:W-:Y:S01]  /*48f0*/  @!PT LDS RZ, [RZ] ;  /* 0x00000000fffff984 */ /* 0x000fe20000000800 */
[----:B------:R-:W-:Y:S01]  /*4900*/  @!PT LDS RZ, [RZ] ;  /* 0x00000000fffff984 */ /* 0x000fe20000000800 */
[----:B------:R-:W-:Y:S01]  /*4910*/  @!PT LDS RZ, [RZ] ;  /* 0x00000000fffff984 */ /* 0x000fe20000000800 */
[----:B------:R-:W-:Y:S01]  /*4920*/  @!PT LDS RZ, [RZ] ;  /* 0x00000000fffff984 */ /* 0x000fe20000000800 */
[----:B------:R2:W-:Y:S06]  /*4930*/  MEMBAR.ALL.CTA ;  /* 0x0000000000007992 */ /* 0x0005ec0000008000 */
[----:B--2---:R-:W2:Y:S01]  /*4940*/  FENCE.VIEW.ASYNC.S ;  /* 0x00000000000073c6 */ /* 0x004ea20000000000 */
[----:B------:R-:W1:Y:S08]  /*4950*/  @!P1 LDC R14, c[0x0][0xb20] ;  /* 0x0002c800ff0e9b82 */ /* 0x000e700000000800 */
[----:B------:R-:W1:Y:S01]  /*4960*/  @!P1 LDC R9, c[0x0][0xb0c] ;  /* 0x0002c300ff099b82 */ /* 0x000e620000000800 */
[----:B--2---:R2:W-:Y:S01]  /*4970*/  SYNCS.ARRIVE.TRANS64.RED.A1T0 RZ, [R0+URZ], RZ ;  /* 0x000000ff00ff79a7 */ /* 0x0045e200081004ff */
[----:B---3--:R-:W-:Y:S04]  /*4980*/  LOP3.LUT P4, RZ, R18, 0x1, RZ, 0xc0, !PT ;  /* 0x0000000112ff7812 */ /* 0x008fe8000788c0ff */
[----:B------:R-:W-:Y:S09]  /*4990*/  P2R R194, PR, RZ, 0x10 ;  /* 0x00000010ffc27803 */ /* 0x000ff20000000000 */
[----:B------:R-:W-:Y:S02]  /*49a0*/  @P4 MOV R77, R16 ;  /* 0x00000010004d4202 */ /* 0x000fe40000000f00 */
[----:B------:R-:W-:Y:S01]  /*49b0*/  @P4 LOP3.LUT R75, R17, 0xffff, RZ, 0xc0, !PT ;  /* 0x0000ffff114b4812 */ /* 0x000fe200078ec0ff */
[----:B--2-4-:R-:W-:Y:S06]  /*49c0*/  @!P0 BRA `(.L_x_81) ;  /* 0x0000000000a48947 */ /* 0x014fec0003800000 */
[----:B------:R-:W-:Y:S01]  /*49d0*/  IMAD.HI.U32 R23, R178, R71, RZ ;  /* 0x00000047b2177227 */ /* 0x000fe200078e00ff */
[----:B------:R-:W-:Y:S02]  /*49e0*/  ISETP.NE.AND P0, PT, R70, 0x1, PT ;  /* 0x000000014600780c */ /* 0x000fe40003f05270 */
[----:B------:R-:W-:Y:S01]  /*49f0*/  ISETP.NE.AND P2, PT, R72, 0x1, PT ;  /* 0x000000014800780c */ /* 0x000fe20003f45270 */
[----:B------:R-:W-:Y:S01]  /*4a00*/  IMAD.HI.U32 R22, R177, R168, RZ ;  /* 0x000000a8b1167227 */ /* 0x000fe200078e00ff */
[----:B------:R-:W-:Y:S02]  /*4a10*/  SHF.R.U32.HI R23, RZ, R174, R23 ;  /* 0x000000aeff177219 */ /* 0x000fe40000011617 */
[----:B------:R-:W-:Y:S01]  /*4a20*/  ISETP.NE.AND P3, PT, R74, 0x1, PT ;  /* 0x000000014a00780c */ /* 0x000fe20003f65270 */
[----:B------:R-:W-:Y:S01]  /*4a30*/  IMAD.HI.U32 R26, R77, R168, RZ ;  /* 0x000000a84d1a7227 */ /* 0x000fe200078e00ff */
[----:B------:R-:W-:Y:S02]  /*4a40*/  SHF.R.U32.HI R22, RZ, R169, R22 ;  /* 0x000000a9ff167219 */ /* 0x000fe40000011616 */
[----:B------:R-:W-:Y:S01]  /*4a50*/  SEL R3, R178, R23, !P0 ;  /* 0x00000017b2037207 */ /* 0x000fe20004000000 */
[----:B------:R-:W-:Y:S01]  /*4a60*/  IMAD.HI.U32 R23, R75, R71, RZ ;  /* 0x000000474b177227 */ /* 0x000fe200078e00ff */
[----:B------:R-:W-:Y:S02]  /*4a70*/  SEL R7, R177, R22, !P3 ;  /* 0x00000016b1077207 */ /* 0x000fe40005800000 */
[----:B------:R-:W-:Y:S01]  /*4a80*/  SHF.R.U32.HI R26, RZ, R169, R26 ;  /* 0x000000a9ff1a7219 */ /* 0x000fe2000001161a */
[-C--:B------:R-:W-:Y:S04]  /*4a90*/  IMAD.HI.U32 R22, R3, R68.reuse, RZ ;  /* 0x0000004403167227 */ /* 0x080fe800078e00ff */
[----:B------:R-:W-:Y:S01]  /*4aa0*/  IMAD.HI.U32 R24, R7, R68, RZ ;  /* 0x0000004407187227 */ /* 0x000fe200078e00ff */
[-C--:B------:R-:W-:Y:S02]  /*4ab0*/  @P2 SHF.R.U32.HI R3, RZ, R69.reuse, R22 ;  /* 0x00000045ff032219 */ /* 0x080fe40000011616 */
[----:B------:R-:W-:Y:S02]  /*4ac0*/  SHF.R.U32.HI R22, RZ, R174, R23 ;  /* 0x000000aeff167219 */ /* 0x000fe40000011617 */
[----:B------:R-:W-:Y:S01]  /*4ad0*/  @P2 SHF.R.U32.HI R7, RZ, R69, R24 ;  /* 0x00000045ff072219 */ /* 0x000fe20000011618 */
[C---:B------:R-:W-:Y:S01]  /*4ae0*/  IMAD R2, R72.reuse, R3, RZ ;  /* 0x0000000348027224 */ /* 0x040fe200078e02ff */
[----:B------:R-:W-:Y:S02]  /*4af0*/  SEL R5, R75, R22, !P0 ;  /* 0x000000164b057207 */ /* 0x000fe40004000000 */
[----:B------:R-:W-:Y:S01]  /*4b00*/  SEL R3, R77, R26, !P3 ;  /* 0x0000001a4d037207 */ /* 0x000fe20005800000 */
[----:B------:R-:W-:Y:S01]  /*4b10*/  IMAD R4, R72, R7, RZ ;  /* 0x0000000748047224 */ /* 0x000fe200078e02ff */
[C---:B------:R-:W-:Y:S01]  /*4b20*/  ISETP.GE.AND P0, PT, R5.reuse, R2, PT ;  /* 0x000000020500720c */ /* 0x040fe20003f06270 */
[----:B------:R-:W-:Y:S03]  /*4b30*/  IMAD.HI.U32 R6, R5, R68, RZ ;  /* 0x0000004405067227 */ /* 0x000fe600078e00ff */
[----:B------:R-:W-:Y:S01]  /*4b40*/  ISETP.GE.OR P0, PT, R3, R4, P0 ;  /* 0x000000040300720c */ /* 0x000fe20000706670 */
[----:B------:R-:W-:Y:S01]  /*4b50*/  IMAD.MOV R4, RZ, RZ, -R3 ;  /* 0x000000ffff047224 */ /* 0x000fe200078e0a03 */
[-C--:B------:R-:W-:Y:S03]  /*4b60*/  SHF.R.U32.HI R6, RZ, R69.reuse, R6 ;  /* 0x00000045ff067219 */ /* 0x080fe60000011606 */
[----:B------:R-:W-:Y:S01]  /*4b70*/  IMAD R77, R74, R4, R77 ;  /* 0x000000044a4d7224 */ /* 0x000fe200078e024d */
[----:B------:R-:W-:Y:S05]  /*4b80*/  SEL R15, R5, R6, !P2 ;  /* 0x00000006050f7207 */ /* 0x000fea0005000000 */
[----:B------:R-:W-:Y:S02]  /*4b90*/  IMAD.MOV R6, RZ, RZ, -R15 ;  /* 0x000000ffff067224 */ /* 0x000fe400078e0a0f */
[C---:B------:R-:W-:Y:S04]  /*4ba0*/  @!P0 IMAD.HI.U32 R2, R3.reuse, R68, RZ ;  /* 0x0000004403028227 */ /* 0x040fe800078e00ff */
[----:B------:R-:W-:Y:S01]  /*4bb0*/  IMAD R6, R72, R6, R5 ;  /* 0x0000000648067224 */ /* 0x000fe200078e0205 */
[----:B------:R-:W-:Y:S04]  /*4bc0*/  @!P0 SHF.R.U32.HI R2, RZ, R69, R2 ;  /* 0x00000045ff028219 */ /* 0x000fe80000011602 */
[----:B------:R-:W-:Y:S02]  /*4bd0*/  @!P0 SEL R0, R3, R2, !P2 ;  /* 0x0000000203008207 */ /* 0x000fe40005000000 */
[----:B------:R-:W-:Y:S02]  /*4be0*/  IADD3 R2, PT, PT, -R5, RZ, RZ ;  /* 0x000000ff05027210 */ /* 0x000fe40007ffe1ff */
[----:B------:R-:W-:Y:S01]  /*4bf0*/  @!P0 IADD3 R8, PT, PT, R15, -R0, RZ ;  /* 0x800000000f088210 */ /* 0x000fe20007ffe0ff */
[----:B------:R-:W-:Y:S02]  /*4c00*/  @!P0 IMAD R0, R7, R6, R0 ;  /* 0x0000000607008224 */ /* 0x000fe400078e0200 */
[----:B------:R-:W-:Y:S02]  /*4c10*/  IMAD R75, R70, R2, R75 ;  /* 0x00000002464b7224 */ /* 0x000fe400078e024b */
[----:B------:R-:W-:Y:S02]  /*4c20*/  @!P0 IMAD R5, R8, R72, R3 ;  /* 0x0000004808058224 */ /* 0x000fe400078e0203 */
[----:B------:R-:W-:Y:S04]  /*4c30*/  @!P0 IMAD.MOV.U32 R3, RZ, RZ, R0 ;  /* 0x000000ffff038224 */ /* 0x000fe800078e0000 */
[----:B------:R-:W-:Y:S02]  /*4c40*/  IMAD R77, R3, R74, R77 ;  /* 0x0000004a034d7224 */ /* 0x000fe400078e024d */
[----:B------:R-:W-:Y:S07]  /*4c50*/  IMAD R75, R5, R70, R75 ;  /* 0x00000046054b7224 */ /* 0x000fee00078e024b */
.L_x_81:
[----:B-1----:R-:W-:Y:S01]  /*4c60*/  @!P1 ISETP.NE.AND P0, PT, R10, 0x1, PT ;  /* 0x000000010a00980c */ /* 0x002fe20003f05270 */
[----:B------:R-:W-:Y:S01]  /*4c70*/  @!P1 IMAD.HI.U32 R0, R77, R12, RZ ;  /* 0x0000000c4d009227 */ /* 0x000fe200078e00ff */
[----:B------:R-:W-:Y:S01]  /*4c80*/  @!P1 ISETP.NE.AND P2, PT, R9, 0x1, PT ;  /* 0x000000010900980c */ /* 0x000fe20003f45270 */
[----:B------:R-:W-:Y:S01]  /*4c90*/  ULOP3.LUT UP0, URZ, UR48, 0x1b0, URZ, 0xc0, !UPT ;  /* 0x000001b030ff7892 */ /* 0x000fe2000f80c0ff */
[----:B------:R-:W-:Y:S01]  /*4ca0*/  R2UR UR42, R21 ;  /* 0x00000000152a72ca */ /* 0x000fe200000e0000 */
[----:B------:R-:W-:Y:S01]  /*4cb0*/  @!P1 IMAD.HI.U32 R3, R75, R11, RZ ;  /* 0x0000000b4b039227 */ /* 0x000fe200078e00ff */
[----:B------:R-:W-:Y:S02]  /*4cc0*/  @!P1 SHF.R.U32.HI R0, RZ, R13, R0 ;  /* 0x0000000dff009219 */ /* 0x000fe40000011600 */
[----:B------:R-:W-:Y:S01]  /*4cd0*/  R2UR UR41, R20 ;  /* 0x00000000142972ca */ /* 0x000fe200000e0000 */
[----:B------:R-:W-:Y:S01]  /*4ce0*/  VIADD R195, R195, 0x1 ;  /* 0x00000001c3c37836 */ /* 0x000fe20000000000 */
[----:B------:R-:W-:Y:S02]  /*4cf0*/  @!P1 SHF.R.U32.HI R2, RZ, R14, R3 ;  /* 0x0000000eff029219 */ /* 0x000fe40000011603 */
[----:B------:R-:W-:Y:S02]  /*4d00*/  @!P1 SEL R3, R77, R0, !P2 ;  /* 0x000000004d039207 */ /* 0x000fe40005000000 */
[----:B------:R-:W-:Y:S02]  /*4d10*/  @!P1 SEL R2, R75, R2, !P0 ;  /* 0x000000024b029207 */ /* 0x000fe40004000000 */
[----:B------:R-:W-:Y:S01]  /*4d20*/  @P4 SHF.R.U32.HI R179, RZ, 0x10, R17 ;  /* 0x00000010ffb34819 */ /* 0x000fe20000011611 */
[----:B------:R-:W-:Y:S02]  /*4d30*/  USHF.L.U32 UR42, UR42, 0x7, URZ ;  /* 0x000000072a2a7899 */ /* 0x000fe400080006ff */
[----:B------:R-:W-:Y:S02]  /*4d40*/  @!P1 IMAD.IADD R0, R2, 0x1, -R3 ;  /* 0x0000000102009824 */ /* 0x000fe400078e0a03 */
[----:B------:R-:W-:Y:S01]  /*4d50*/  @!P1 IMAD.IADD R2, R3, 0x1, -R2 ;  /* 0x0000000103029824 */ /* 0x000fe200078e0a02 */
[----:B------:R-:W-:Y:S01]  /*4d60*/  USHF.L.U32 UR41, UR41, 0x7, URZ ;  /* 0x0000000729297899 */ /* 0x000fe200080006ff */
[----:B------:R-:W-:Y:S02]  /*4d70*/  @!P1 IMAD R77, R0, R9, R77 ;  /* 0x00000009004d9224 */ /* 0x000fe400078e024d */
[----:B------:R-:W-:Y:S01]  /*4d80*/  @!P1 IMAD R75, R2, R10, R75 ;  /* 0x0000000a024b9224 */ /* 0x000fe200078e024b */
[----:B------:R-:W-:Y:S08]  /*4d90*/  BRA.U !UP0, `(.L_x_82) ;  /* 0x0000000108407547 */ /* 0x000ff0000b800000 */
[----:B------:R-:W1:Y:S01]  /*4da0*/  LDCU.64 UR8, c[0x4][0x80] ;  /* 0x01001000ff0877ac */ /* 0x000e620008000a00 */
[----:B------:R-:W-:Y:S01]  /*4db0*/  MOV R3, 0x0 ;  /* 0x0000000000037802 */ /* 0x000fe20000000f00 */
[----:B------:R-:W-:Y:S02]  /*4dc0*/  HFMA2 R12, -RZ, RZ, 0, 5.9604644775390625e-08 ;  /* 0x00000001ff0c7431 */ /* 0x000fe400000001ff */
[----:B------:R-:W-:Y:S02]  /*4dd0*/  IMAD.MOV.U32 R8, RZ, RZ, 0x70 ;  /* 0x00000070ff087424 */ /* 0x000fe400078e00ff */
[----:B------:R-:W-:Y:S01]  /*4de0*/  IMAD.MOV.U32 R13, RZ, RZ, RZ ;  /* 0x000000ffff0d7224 */ /* 0x000fe200078e00ff */
[----:B------:R-:W2:Y:S01]  /*4df0*/  LDCU.64 UR6, c[0x4][0x88] ;  /* 0x01001100ff0677ac */ /* 0x000ea20008000a00 */
[----:B------:R-:W3:Y:S01]  /*4e00*/  LDC.64 R2, c[0x4][R3] ;  /* 0x0100000003027b82 */ /* 0x000ee20000000a00 */
[----:B------:R-:W4:Y:S01]  /*4e10*/  LDCU.64 UR4, c[0x4][0x8] ;  /* 0x01000100ff0477ac */ /* 0x000f220008000a00 */
[----:B-1----:R-:W-:Y:S01]  /*4e20*/  MOV R5, UR9 ;  /* 0x0000000900057c02 */ /* 0x002fe20008000f00 */
[----:B------:R-:W-:Y:S01]  /*4e30*/  IMAD.U32 R4, RZ, RZ, UR8 ;  /* 0x00000008ff047e24 */ /* 0x000fe2000f8e00ff */
[----:B--2---:R-:W-:Y:S01]  /*4e40*/  MOV R7, UR7 ;  /* 0x0000000700077c02 */ /* 0x004fe20008000f00 */
[----:B------:R-:W-:Y:S01]  /*4e50*/  IMAD.U32 R6, RZ, RZ, UR6 ;  /* 0x00000006ff067e24 */ /* 0x000fe2000f8e00ff */
[----:B----4-:R-:W-:Y:S01]  /*4e60*/  MOV R11, UR5 ;  /* 0x00000005000b7c02 */ /* 0x010fe20008000f00 */
[----:B------:R-:W-:Y:S02]  /*4e70*/  IMAD.U32 R10, RZ, RZ, UR4 ;  /* 0x00000004ff0a7e24 */ /* 0x000fe4000f8e00ff */
[----:B------:R-:W-:Y:S07]  /*4e80*/  LEPC R20, `(.L_x_82) ;  /* 0x000000001014794e */ /* 0x000fee0000000000 */
[----:B---3-5:R-:W-:Y:S05]  /*4e90*/  CALL.ABS.NOINC R2 ;  /* 0x0000000002007343 */ /* 0x028fea0003c00000 */
.L_x_82:
[----:B------:R-:W-:Y:S01]  /*4ea0*/  LOP3.LUT P0, RZ, R192, 0x1b0, RZ, 0xc0, !PT ;  /* 0x000001b0c0ff7812 */ /* 0x000fe2000780c0ff */
[----:B------:R-:W-:Y:S11]  /*4eb0*/  BSSY.RECONVERGENT B6, `(.L_x_83) ;  /* 0x0000013000067945 */ /* 0x000ff60003800200 */
[----:B------:R-:W-:Y:S01]  /*4ec0*/  @!UPT UIADD3 URZ, UPT, UPT, URZ, URZ, URZ ;  /* 0x000000fffffff290 */ /* 0x000fe2000fffe0ff */
[----:B------:R-:W-:Y:S05]  /*4ed0*/  @!P0 BRA `(.L_x_84) ;  /* 0x0000000000408947 */ /* 0x000fea0003800000 */
        /* <DEDUP_REMOVED lines=16> */
.L_x_84:
[----:B------:R-:W-:Y:S05]  /*4fe0*/  BSYNC.RECONVERGENT B6 ;  /* 0x0000000000067941 */ /* 0x000fea0003800200 */
.L_x_83:
[----:B------:R-:W-:Y:S01]  /*4ff0*/  ISETP.NE.U32.AND P4, PT, R166, RZ, PT ;  /* 0x000000ffa600720c */ /* 0x000fe20003f85070 */
[----:B------:R-:W-:Y:S01]  /*5000*/  UISETP.NE.AND UP2, UPT, UR50, URZ, UPT ;  /* 0x000000ff3200728c */ /* 0x000fe2000bf45270 */
[----:B------:R-:W-:Y:S01]  /*5010*/  ISETP.NE.U32.AND P2, PT, RZ, UR38, PT ;  /* 0x00000026ff007c0c */ /* 0x000fe2000bf45070 */
[----:B------:R-:W-:Y:S01]  /*5020*/  UISETP.NE.U32.AND UP1, UPT, UR44, URZ, UPT ;  /* 0x000000ff2c00728c */ /* 0x000fe2000bf25070 */
[----:B------:R-:W-:Y:S01]  /*5030*/  ISETP.NE.AND.EX P4, PT, R167, RZ, PT, P4 ;  /* 0x000000ffa700720c */ /* 0x000fe20003f85340 */
[----:B------:R-:W-:Y:S01]  /*5040*/  UPLOP3.LUT UP0, UPT, UPT, UPT, UPT, 0x40, 0x4 ;  /* 0x000000000004789c */ /* 0x000fe20003f0e870 */
[----:B------:R-:W-:Y:S01]  /*5050*/  ISETP.NE.AND.EX P2, PT, RZ, UR39, PT, P2 ;  /* 0x00000027ff007c0c */ /* 0x000fe2000bf45320 */
[----:B------:R-:W-:Y:S01]  /*5060*/  UISETP.NE.AND.EX UP1, UPT, UR45, URZ, UPT, UP1 ;  /* 0x000000ff2d00728c */ /* 0x000fe2000bf25310 */
[----:B------:R-:W-:Y:S04]  /*5070*/  PLOP3.LUT P1, PT, PT, PT, UP2, 0x80, 0x8 ;  /* 0x000000000008781c */ /* 0x000fe80003f2f028 */
[----:B------:R-:W-:Y:S06]  /*5080*/  @UP2 UPLOP3.LUT UP0, UPT, UPT, UPT, UP1, 0x80, 0x8 ;  /* 0x000000000008289c */ /* 0x000fec0003f0f010 */
[----:B------:R-:W-:Y:S01]  /*5090*/  PLOP3.LUT P0, PT, PT, PT, UP0, 0x80, 0x8 ;  /* 0x000000000008781c */ /* 0x000fe20003f0f008 */
[----:B------:R-:W-:Y:S01]  /*50a0*/  @!UPT UIADD3 URZ, UPT, UPT, URZ, URZ, URZ ;  /* 0x000000fffffff290 */ /* 0x000fe2000fffe0ff */
[----:B------:R-:W-:Y:S11]  /*50b0*/  BRA.U !UP1, `(.L_x_85) ;  /* 0x0000000109387547 */ /* 0x000ff6000b800000 */
[----:B------:R-:W-:Y:S01]  /*50c0*/  UISETP.NE.U32.AND UP0, UPT, UR38, URZ, UPT ;  /* 0x000000ff2600728c */ /* 0x000fe2000bf05070 */
[----:B------:R-:W-:Y:S02]  /*50d0*/  HFMA2 R0, -RZ, RZ, 0, 5.9604644775390625e-08 ;  /* 0x00000001ff007431 */ /* 0x000fe400000001ff */
[----:B------:R-:W-:Y:S01]  /*50e0*/  IMAD.MOV.U32 R171, RZ, RZ, 0x1 ;  /* 0x00000001ffab7424 */ /* 0x000fe200078e00ff */
[----:B------:R-:W-:Y:S06]  /*50f0*/  UISETP.NE.AND.EX UP0, UPT, UR39, URZ, UPT, UP0 ;  /* 0x000000ff2700728c */ /* 0x000fec000bf05300 */
[----:B------:R-:W-:Y:S05]  /*5100*/  PLOP3.LUT P3, PT, PT, PT, UP0, 0x80, 0x8 ;  /* 0x000000000008781c */ /* 0x000fea0003f6f008 */
[----:B------:R-:W1:Y:S01]  /*5110*/  @UP0 LDCU.64 UR6, c[0x0][0x888] ;  /* 0x00011100ff0607ac */ /* 0x000e620008000a00 */
[----:B------:R-:W-:Y:S07]  /*5120*/  @UP0 UIMAD UR4, UR36, UR44, URZ ;  /* 0x0000002c240402a4 */ /* 0x000fee000f8e02ff */
[----:B------:R-:W-:Y:S01]  /*5130*/  @!P3 PRMT R171, R0, 0x7610, R171 ;  /* 0x0000761000abb816 */ /* 0x000fe200000000ab */
[----:B-1----:R-:W-:Y:S03]  /*5140*/  @UP0 UIMAD.WIDE UR6, UR4, 0x4, UR6 ;  /* 0x00000004040608a5 */ /* 0x002fe6000f8e0206 */
[----:B------:R-:W1:Y:S03]  /*5150*/  @!UP0 LDCU UR4, c[0x0][0x880] ;  /* 0x00011000ff0487ac */ /* 0x000e660008000800 */
[----:B------:R-:W-:Y:S01]  /*5160*/  IMAD.U32 R2, RZ, RZ, UR6 ;  /* 0x00000006ff027e24 */ /* 0x000fe2000f8e00ff */
[----:B------:R-:W-:Y:S05]  /*5170*/  MOV R3, UR7 ;  /* 0x0000000700037c02 */ /* 0x000fea0008000f00 */
[----:B-----5:R2:W5:Y:S02]  /*5180*/  @P3 LDG.E R81, desc[UR46][R2.64] ;  /* 0x0000002e02513981 */ /* 0x020564000c1e1900 */
[----:B-12---:R-:W-:Y:S02]  /*5190*/  @!P3 IMAD.U32 R81, RZ, RZ, UR4 ;  /* 0x00000004ff51be24 */ /* 0x006fe4000f8e00ff */
.L_x_85:
[----:B------:R-:W-:Y:S05]  /*51a0*/  @!P4 BRA `(.L_x_86) ;  /* 0x000000000020c947 */ /* 0x000fea0003800000 */
[----:B------:R-:W-:Y:S04]  /*51b0*/  ISETP.NE.U32.AND P3, PT, R164, RZ, PT ;  /* 0x000000ffa400720c */ /* 0x000fe80003f65070 */
[----:B------:R-:W-:Y:S11]  /*51c0*/  ISETP.NE.AND.EX P3, PT, R165, RZ, PT, P3 ;  /* 0x000000ffa500720c */ /* 0x000ff60003f65330 */
[----:B------:R-:W-:Y:S02]  /*51d0*/  @!UPT UIADD3 URZ, UPT, UPT, URZ, URZ, URZ ;  /* 0x000000fffffff290 */ /* 0x000fe4000fffe0ff */
[----:B------:R-:W1:Y:S01]  /*51e0*/  @P3 LDC.64 R2, c[0x0][0x8a8] ;  /* 0x00022a00ff023b82 */ /* 0x000e620000000a00 */
[----:B------:R-:W-:Y:S04]  /*51f0*/  @P3 IMAD R0, R166, UR36, RZ ;  /* 0x00000024a6003c24 */ /* 0x000fe8000f8e02ff */
[----:B-1----:R-:W-:Y:S05]  /*5200*/  @P3 IMAD.WIDE R2, R0, 0x4, R2 ;  /* 0x0000000400023825 */ /* 0x002fea00078e0202 */
[----:B-----5:R1:W5:Y:S02]  /*5210*/  @P3 LDG.E R78, desc[UR46][R2.64] ;  /* 0x0000002e024e3981 */ /* 0x020364000c1e1900 */
[----:B-1----:R-:W2:Y:S02]  /*5220*/  @!P3 LDC R78, c[0x0][0x8a0] ;  /* 0x00022800ff4ebb82 */ /* 0x002ea40000000800 */
.L_x_86:
[----:B-----5:R-:W-:Y:S01]  /*5230*/  FSETP.NEU.AND P4, PT, R81, RZ, PT ;  /* 0x000000ff5100720b */ /* 0x020fe20003f8d000 */
[----:B------:R-:W-:Y:S01]  /*5240*/  BSSY B1, `(.L_x_87) ;  /* 0x0000047000017945 */ /* 0x000fe20003800000 */
[----:B------:R-:W-:Y:S01]  /*5250*/  SEL R5, RZ, 0xffffffff, P2 ;  /* 0xffffffffff057807 */ /* 0x000fe20001000000 */
[----:B------:R-:W-:Y:S01]  /*5260*/  IMAD.MOV.U32 R208, RZ, RZ, 0x1 ;  /* 0x00000001ffd07424 */ /* 0x000fe200078e00ff */
[----:B------:R-:W-:Y:S01]  /*5270*/  LOP3.LUT P3, RZ, R171, 0xff, RZ, 0xc0, !PT ;  /* 0x000000ffabff7812 */ /* 0x000fe2000786c0ff */
[C---:B------:R-:W-:Y:S01]  /*5280*/  IMAD R80, R76.reuse, 0x80, R79 ;  /* 0x000000804c507824 */ /* 0x040fe200078e024f */
[----:B------:R-:W-:Y:S02]  /*5290*/  @P1 SEL R0, RZ, 0xffffffff, P4 ;  /* 0xffffffffff001807 */ /* 0x000fe40002000000 */
[----:B------:R-:W-:Y:S02]  /*52a0*/  CS2R R162, SRZ ;  /* 0x0000000000a27805 */ /* 0x000fe4000001ff00 */
[----:B------:R-:W-:Y:S02]  /*52b0*/  LEA R3, R181, UR49, 0x3 ;  /* 0x00000031b5037c11 */ /* 0x000fe4000f8e18ff */
[----:B------:R-:W-:Y:S02]  /*52c0*/  CS2R R160, SRZ ;  /* 0x0000000000a07805 */ /* 0x000fe4000001ff00 */
[----:B------:R-:W-:Y:S02]  /*52d0*/  @P0 SEL R0, R5, R0, !P3 ;  /* 0x0000000005000207 */ /* 0x000fe40005800000 */
[----:B------:R-:W-:Y:S02]  /*52e0*/  CS2R R158, SRZ ;  /* 0x00000000009e7805 */ /* 0x000fe4000001ff00 */
[----:B------:R-:W-:Y:S02]  /*52f0*/  LEA R207, R76, UR49, 0x3 ;  /* 0x000000314ccf7c11 */ /* 0x000fe4000f8e18ff */
[----:B------:R-:W-:Y:S02]  /*5300*/  CS2R R156, SRZ ;  /* 0x00000000009c7805 */ /* 0x000fe4000001ff00 */
[----:B------:R-:W-:Y:S02]  /*5310*/  @P1 LOP3.LUT R0, R0, 0x1, RZ, 0xc0, !PT ;  /* 0x0000000100001812 */ /* 0x000fe400078ec0ff */
[----:B------:R-:W-:Y:S02]  /*5320*/  CS2R R154, SRZ ;  /* 0x00000000009a7805 */ /* 0x000fe4000001ff00 */
[----:B------:R-:W-:Y:S02]  /*5330*/  SHF.L.U32 R2, R183, 0x1f, RZ ;  /* 0x0000001fb7027819 */ /* 0x000fe400000006ff */
[----:B------:R-:W-:Y:S02]  /*5340*/  CS2R R152, SRZ ;  /* 0x0000000000987805 */ /* 0x000fe4000001ff00 */
[----:B------:R-:W-:Y:S02]  /*5350*/  ISETP.NE.U32.OR P6, PT, R0, 0x1, !P1 ;  /* 0x000000010000780c */ /* 0x000fe40004fc5470 */
[----:B------:R-:W-:Y:S02]  /*5360*/  CS2R R150, SRZ ;  /* 0x0000000000967805 */ /* 0x000fe4000001ff00 */
[----:B------:R-:W-:Y:S02]  /*5370*/  PLOP3.LUT P2, PT, PT, PT, UP1, 0x80, 0x8 ;  /* 0x000000000008781c */ /* 0x000fe40003f4f018 */
[----:B------:R-:W-:Y:S02]  /*5380*/  CS2R R148, SRZ ;  /* 0x0000000000947805 */ /* 0x000fe4000001ff00 */
[----:B------:R-:W-:Y:S02]  /*5390*/  SEL R0, RZ, 0xffffffff, P4 ;  /* 0xffffffffff007807 */ /* 0x000fe40002000000 */
[----:B------:R-:W-:Y:S03]  /*53a0*/  P2R R184, PR, RZ, 0x40 ;  /* 0x00000040ffb87803 */ /* 0x000fe60000000000 */
[----:B------:R-:W-:Y:S04]  /*53b0*/  @P6 SHF.L.U32 R4, R180, 0x1f, RZ ;  /* 0x0000001fb4046819 */ /* 0x000fe800000006ff */
[----:B------:R-:W-:Y:S01]  /*53c0*/  @P2 SEL R0, R5, R0, !P3 ;  /* 0x0000000005002207 */ /* 0x000fe20005800000 */
[----:B------:R-:W1:Y:S03]  /*53d0*/  @P6 SYNCS.PHASECHK.TRANS64.TRYWAIT P1, [R3+URZ+0x50], R4 ;  /* 0x00005004030065a7 */ /* 0x000e6600080211ff */
[----:B------:R-:W-:Y:S04]  /*53e0*/  LOP3.LUT R0, R0, 0x1, RZ, 0xc0, !PT ;  /* 0x0000000100007812 */ /* 0x000fe800078ec0ff */
[----:B------:R-:W-:Y:S04]  /*53f0*/  ISETP.NE.U32.AND P5, PT, R0, 0x1, PT ;  /* 0x000000010000780c */ /* 0x000fe80003fa5070 */
[----:B------:R-:W-:Y:S01]  /*5400*/  P2R R209, PR, RZ, 0x20 ;  /* 0x00000020ffd17803 */ /* 0x000fe20000000000 */
[----:B------:R3:W4:Y:S01]  /*5410*/  SYNCS.PHASECHK.TRANS64.TRYWAIT P0, [R207+URZ+0xa0], R2 ;  /* 0x0000a002cf0075a7 */ /* 0x00072200080011ff */
[----:B-1----:R-:W-:Y:S01]  /*5420*/  @P6 SEL R208, RZ, 0x1, !P1 ;  /* 0x00000001ffd06807 */ /* 0x002fe20004800000 */
[----:B---3--:R-:W-:Y:S06]  /*5430*/  @!P6 BRA `(.L_x_88) ;  /* 0x00000000009ce947 */ /* 0x008fec0003800000 */
[----:B------:R-:W-:Y:S01]  /*5440*/  @P5 IMAD R6, R181, 0x2000, R190 ;  /* 0x00002000b5065824 */ /* 0x000fe200078e02be */
[----:B------:R-:W-:Y:S01]  /*5450*/  ISETP.NE.AND P1, PT, R208, RZ, PT ;  /* 0x000000ffd000720c */ /* 0x000fe20003f25270 */
[----:B------:R-:W-:Y:S01]  /*5460*/  BSSY B0, `(.L_x_89) ;  /* 0x0000010000007945 */ /* 0x000fe20003800000 */
[----:B------:R-:W-:Y:S01]  /*5470*/  CS2R R150, SRZ ;  /* 0x0000000000967805 */ /* 0x000fe2000001ff00 */
[--C-:B------:R-:W-:Y:S01]  /*5480*/  @P5 IMAD R7, R191, -0x10, R6.reuse ;  /* 0xfffffff0bf075824 */ /* 0x100fe200078e0206 */
[----:B------:R-:W-:Y:S01]  /*5490*/  CS2R R148, SRZ ;  /* 0x0000000000947805 */ /* 0x000fe2000001ff00 */
[----:B------:R-:W-:Y:S01]  /*54a0*/  @P5 IMAD R5, R189, -0x10, R6 ;  /* 0xfffffff0bd055824 */ /* 0x000fe200078e0206 */
[----:B------:R-:W-:Y:S01]  /*54b0*/  CS2R R158, SRZ ;  /* 0x00000000009e7805 */ /* 0x000fe2000001ff00 */
[----:B------:R-:W-:Y:S01]  /*54c0*/  @P5 IMAD R4, R188, 0x10, R7 ;  /* 0x00000010bc045824 */ /* 0x000fe200078e0207 */
[----:B------:R-:W-:Y:S02]  /*54d0*/  CS2R R156, SRZ ;  /* 0x00000000009c7805 */ /* 0x000fe4000001ff00 */
[----:B------:R-:W-:Y:S02]  /*54e0*/  CS2R R154, SRZ ;  /* 0x00000000009a7805 */ /* 0x000fe4000001ff00 */
[----:B------:R-:W-:Y:S02]  /*54f0*/  CS2R R152, SRZ ;  /* 0x0000000000987805 */ /* 0x000fe4000001ff00 */
[----:B------:R-:W-:Y:S02]  /*5500*/  CS2R R162, SRZ ;  /* 0x0000000000a27805 */ /* 0x000fe4000001ff00 */
[----:B------:R-:W-:Y:S01]  /*5510*/  CS2R R160, SRZ ;  /* 0x0000000000a07805 */ /* 0x000fe2000001ff00 */
[----:B------:R-:W-:Y:S06]  /*5520*/  @P1 BRA `(.L_x_90) ;  /* 0x00000000000c1947 */ /* 0x000fec0003800000 */
[----:B------:R-:W-:Y:S04]  /*5530*/  SHF.L.U32 R0, R180, 0x1f, RZ ;  /* 0x0000001fb4007819 */ /* 0x000fe800000006ff */
[----:B------:R-:W1:Y:S02]  /*5540*/  SYNCS.PHASECHK.TRANS64.TRYWAIT P1, [R3+URZ+0x50], R0 ;  /* 0x00005000030075a7 */ /* 0x000e6400080211ff */
[----:B-1----:R-:W-:Y:S05]  /*5550*/  @!P1 BRA `(.L_x_91) ;  /* 0x0000003400389947 */ /* 0x002fea0003800000 */
.L_x_90:
[----:B------:R-:W-:Y:S05]  /*5560*/  BSYNC B0 ;  /* 0x0000000000007941 */ /* 0x000fea0003800000 */
.L_x_89:
[----:B------:R-:W-:Y:S01]  /*5570*/  ISETP.NE.AND P1, PT, R209, RZ, PT ;  /* 0x000000ffd100720c */ /* 0x000fe20003f25270 */
[----:B-1----:R-:W-:Y:S02]  /*5580*/  VIADD R3, R3, 0x60 ;  /* 0x0000006003037836 */ /* 0x002fe40000000000 */
[----:B------:R-:W-:Y:S02]  /*5590*/  IMAD.U32 R0, RZ, RZ, UR37 ;  /* 0x00000025ff007e24 */ /* 0x000fe4000f8e00ff */
[----:B------:R-:W-:Y:S03]  /*55a0*/  VIADD R181, R181, 0x1 ;  /* 0x00000001b5b57836 */ /* 0x000fe60000000000 */
[----:B------:R-:W-:Y:S05]  /*55b0*/  PRMT R0, R0, 0x654, R3 ;  /* 0x0000065400007816 */ /* 0x000fea0000000003 */
[----:B------:R1:W3:Y:S04]  /*55c0*/  @P1 LDS.128 R148, [R6] ;  /* 0x0000000006941984 */ /* 0x0002e80000000c00 */
[----:B------:R1:W1:Y:S04]  /*55d0*/  @P1 LDS.128 R156, [R5+0x20] ;  /* 0x00002000059c1984 */ /* 0x0002680000000c00 */
[----:B------:R1:W1:Y:S04]  /*55e0*/  @P1 LDS.128 R152, [R7+0x10] ;  /* 0x0000100007981984 */ /* 0x0002680000000c00 */
[----:B------:R1:W1:Y:S01]  /*55f0*/  @P1 LDS.128 R160, [R4+0x10] ;  /* 0x0000100004a01984 */ /* 0x0002620000000c00 */
[C---:B------:R-:W-:Y:S01]  /*5600*/  ISETP.NE.AND P1, PT, R181.reuse, 0x2, PT ;  /* 0x00000002b500780c */ /* 0x040fe20003f25270 */
[----:B------:R-:W-:Y:S01]  /*5610*/  @!PT LDS RZ, [RZ] ;  /* 0x00000000fffff984 */ /* 0x000fe20000000800 */
[----:B------:R-:W-:Y:S01]  /*5620*/  @!PT LDS RZ, [RZ] ;  /* 0x00000000fffff984 */ /* 0x000fe20000000800 */
[----:B------:R-:W-:Y:S01]  /*5630*/  @!PT LDS RZ, [RZ] ;  /* 0x00000000fffff984 */ /* 0x000fe20000000800 */
[----:B------:R-:W-:Y:S01]  /*5640*/  @!PT LDS RZ, [RZ] ;  /* 0x00000000fffff984 */ /* 0x000fe20000000800 */
[----:B------:R5:W-:Y:S06]  /*5650*/  MEMBAR.ALL.CTA ;  /* 0x0000000000007992 */ /* 0x000bec0000008000 */
[----:B-----5:R-:W5:Y:S01]  /*5660*/  FENCE.VIEW.ASYNC.S ;  /* 0x00000000000073c6 */ /* 0x020f620000000000 */
[----:B------:R-:W-:Y:S02]  /*5670*/  SEL R3, RZ, 0x1, P1 ;  /* 0x00000001ff037807 */ /* 0x000fe40000800000 */
[----:B------:R-:W-:Y:S02]  /*5680*/  SEL R181, R181, RZ, P1 ;  /* 0x000000ffb5b57207 */ /* 0x000fe40000800000 */
[----:B------:R-:W-:Y:S01]  /*5690*/  LOP3.LUT R180, R180, R3, RZ, 0x3c, !PT ;  /* 0x00000003b4b47212 */ /* 0x000fe200078e3cff */
[----:B-----5:R1:W-:Y:S06]  /*56a0*/  SYNCS.ARRIVE.TRANS64.RED.A1T0 RZ, [R0+URZ], RZ ;  /* 0x000000ff00ff79a7 */ /* 0x0203ec00081004ff */
.L_x_88:
[----:B------:R-:W-:Y:S05]  /*56b0*/  BSYNC B1 ;  /* 0x0000000000017941 */ /* 0x000fea0003800000 */
.L_x_87:
[----:B-1----:R-:W-:Y:S04]  /*56c0*/  SHF.R.U32.HI R0, RZ, 0x15, R80 ;  /* 0x00000015ff007819 */ /* 0x002fe80000011650 */
[----:B------:R-:W-:Y:S01]  /*56d0*/  LOP3.LUT P1, RZ, R0, 0x3, R173, 0x48, !PT ;  /* 0x0000000300ff7812 */ /* 0x000fe200078248ad */
[----:B------:R-:W-:Y:S01]  /*56e0*/  @!UPT UIADD3 URZ, UPT, UPT, URZ, URZ, URZ ;  /* 0x000000fffffff290 */ /* 0x000fe2000fffe0ff */
[----:B----4-:R-:W-:Y:S11]  /*56f0*/  @P0 BRA `(.L_x_92) ;  /* 0x0000000000080947 */ /* 0x010ff60003800000 */
[----:B------:R-:W1:Y:S02]  /*5700*/  SYNCS.PHASECHK.TRANS64.TRYWAIT P0, [R207+URZ+0xa0], R2 ;  /* 0x0000a002cf0075a7 */ /* 0x000e6400080011ff */
[----:B-1----:R-:W-:Y:S05]  /*5710*/  @!P0 BRA `(.L_x_93) ;  /* 0x0000003000dc8947 */ /* 0x002fea0003800000 */
.L_x_92:
[----:B------:R-:W-:Y:S04]  /*5720*/  BSSY.RECONVERGENT B6, `(.L_x_94) ;  /* 0x0000012000067945 */ /* 0x000fe80003800200 */
[----:B------:R-:W-:Y:S05]  /*5730*/  @!P1 BRA `(.L_x_95) ;  /* 0x0000000000409947 */ /* 0x000fea0003800000 */
[----:B------:R-:W4:Y:S01]  /*5740*/  LDCU.64 UR8, c[0x4][0x70] ;  /* 0x01000e00ff0877ac */ /* 0x000f220008000a00 */
[----:B------:R-:W-:Y:S01]  /*5750*/  MOV R3, 0x0 ;  /* 0x0000000000037802 */ /* 0x000fe20000000f00 */
[----:B------:R-:W-:Y:S02]  /*5760*/  HFMA2 R12, -RZ, RZ, 0, 5.9604644775390625e-08 ;  /* 0x00000001ff0c7431 */ /* 0x000fe400000001ff */
[----:B------:R-:W-:Y:S02]  /*5770*/  IMAD.MOV.U32 R8, RZ, RZ, 0x192 ;  /* 0x00000192ff087424 */ /* 0x000fe400078e00ff */
[----:B------:R-:W-:Y:S01]  /*5780*/  IMAD.MOV.U32 R13, RZ, RZ, RZ ;  /* 0x000000ffff0d7224 */ /* 0x000fe200078e00ff */
[----:B------:R-:W5:Y:S01]  /*5790*/  LDCU.64 UR6, c[0x4][0x78] ;  /* 0x01000f00ff0677ac */ /* 0x000f620008000a00 */
[----:B-1----:R-:W1:Y:S01]  /*57a0*/  LDC.64 R2, c[0x4][R3] ;  /* 0x0100000003027b82 */ /* 0x002e620000000a00 */
[----:B------:R-:W2:Y:S01]  /*57b0*/  LDCU.64 UR4, c[0x4][0x10] ;  /* 0x01000200ff0477ac */ /* 0x000ea20008000a00 */
[----:B----4-:R-:W-:Y:S01]  /*57c0*/  MOV R5, UR9 ;  /* 0x0000000900057c02 */ /* 0x010fe20008000f00 */
[----:B------:R-:W-:Y:S01]  /*57d0*/  IMAD.U32 R4, RZ, RZ, UR8 ;  /* 0x00000008ff047e24 */ /* 0x000fe2000f8e00ff */
[----:B-----5:R-:W-:Y:S01]  /*57e0*/  MOV R7, UR7 ;  /* 0x0000000700077c02 */ /* 0x020fe20008000f00 */
[----:B------:R-:W-:Y:S01]  /*57f0*/  IMAD.U32 R6, RZ, RZ, UR6 ;  /* 0x00000006ff067e24 */ /* 0x000fe2000f8e00ff */
[----:B--2---:R-:W-:Y:S01]  /*5800*/  MOV R11, UR5 ;  /* 0x00000005000b7c02 */ /* 0x004fe20008000f00 */
[----:B------:R-:W-:Y:S02]  /*5810*/  IMAD.U32 R10, RZ, RZ, UR4 ;  /* 0x00000004ff0a7e24 */ /* 0x000fe4000f8e00ff */
[----:B------:R-:W-:Y:S07]  /*5820*/  LEPC R20, `(.L_x_95) ;  /* 0x000000001014794e */ /* 0x000fee0000000000 */
[----:B-1-3--:R-:W-:Y:S05]  /*5830*/  CALL.ABS.NOINC R2 ;  /* 0x0000000002007343 */ /* 0x00afea0003c00000 */
.L_x_95:
[----:B------:R-:W-:Y:S05]  /*5840*/  BSYNC.RECONVERGENT B6 ;  /* 0x0000000000067941 */ /* 0x000fea0003800200 */
.L_x_94:
[-C--:B---3--:R-:W-:Y:S01]  /*5850*/  F2FP.F16.E4M3.UNPACK_B R83, R148.reuse ;  /* 0x00000094ff53723e */ /* 0x088fe200020006ff */
[----:B------:R-:W-:Y:S05]  /*5860*/  WARPSYNC.ALL ;  /* 0x0000000000007948 */ /* 0x000fea0003800000 */
[----:B------:R-:W-:Y:S01]  /*5870*/  R2UR UR4, R80 ;  /* 0x00000000500472ca */ /* 0x000fe200000e0000 */
[--C-:B------:R-:W-:Y:S01]  /*5880*/  HADD2.F32 R82, -RZ, R83.reuse.H0_H0 ;  /* 0x20000053ff527230 */ /* 0x100fe20000004100 */
[----:B------:R-:W-:Y:S01]  /*5890*/  F2FP.F16.E4M3.UNPACK_B R85, R148.H1 ;  /* 0x00000094ff55723e */ /* 0x000fe200030006ff */
[----:B------:R-:W-:Y:S01]  /*58a0*/  HADD2.F32 R83, -RZ, R83.H1_H1 ;  /* 0x30000053ff537230 */ /* 0x000fe20000004100 */
[-C--:B------:R-:W-:Y:S01]  /*58b0*/  F2FP.F16.E4M3.UNPACK_B R87, R149.reuse ;  /* 0x00000095ff57723e */ /* 0x080fe200020006ff */
[----:B------:R-:W-:Y:S01]  /*58c0*/  BSSY.RECONVERGENT B0, `(.L_x_96) ;  /* 0x000011d000007945 */ /* 0x000fe20003800200 */
[----:B------:R-:W-:Y:S01]  /*58d0*/  F2FP.F16.E4M3.UNPACK_B R89, R149.H1 ;  /* 0x00000095ff59723e */ /* 0x000fe200030006ff */
[----:B------:R-:W-:Y:S01]  /*58e0*/  HADD2.F32 R84, -RZ, R85.H0_H0 ;  /* 0x20000055ff547230 */ /* 0x000fe20000004100 */
[-C--:B------:R-:W-:Y:S01]  /*58f0*/  F2FP.F16.E4M3.UNPACK_B R91, R150.reuse ;  /* 0x00000096ff5b723e */ /* 0x080fe200020006ff */
[----:B------:R-:W-:Y:S01]  /*5900*/  HADD2.F32 R88, -RZ, R87.H1_H1 ;  /* 0x30000057ff587230 */ /* 0x000fe20000004100 */
[----:B------:R-:W-:Y:S01]  /*5910*/  F2FP.F16.E4M3.UNPACK_B R93, R150.H1 ;  /* 0x00000096ff5d723e */ /* 0x000fe200030006ff */
[----:B------:R-:W-:Y:S01]  /*5920*/  HADD2.F32 R86, -RZ, R85.H1_H1 ;  /* 0x30000055ff567230 */ /* 0x000fe20000004100 */
[-C--:B------:R-:W-:Y:S01]  /*5930*/  F2FP.F16.E4M3.UNPACK_B R95, R151.reuse ;  /* 0x00000097ff5f723e */ /* 0x080fe200020006ff */
[----:B------:R-:W2:Y:S01]  /*5940*/  LDTM.x64 R4, tmem[UR4] ;  /* 0x00000004000479ee */ /* 0x000ea20008340000 */
[----:B------:R-:W-:Y:S01]  /*5950*/  F2FP.F16.E4M3.UNPACK_B R97, R151.H1 ;  /* 0x00000097ff61723e */ /* 0x000fe200030006ff */
[----:B------:R-:W-:Y:S01]  /*5960*/  HADD2.F32 R85, -RZ, R87.H0_H0 ;  /* 0x20000057ff557230 */ /* 0x000fe20000004100 */
[-C--:B------:R-:W-:Y:S01]  /*5970*/  F2FP.F16.E4M3.UNPACK_B R99, R152.reuse ;  /* 0x00000098ff63723e */ /* 0x080fe200020006ff */
[----:B------:R-:W-:Y:S01]  /*5980*/  HADD2.F32 R87, -RZ, R89.H0_H0 ;  /* 0x20000059ff577230 */ /* 0x000fe20000004100 */
[----:B------:R-:W-:Y:S01]  /*5990*/  F2FP.F16.E4M3.UNPACK_B R101, R152.H1 ;  /* 0x00000098ff65723e */ /* 0x000fe200030006ff */
[----:B------:R-:W-:Y:S01]  /*59a0*/  HADD2.F32 R92, -RZ, R91.H1_H1 ;  /* 0x3000005bff5c7230 */ /* 0x000fe20000004100 */
[----:B------:R-:W-:Y:S01]  /*59b0*/  ISETP.NE.AND P6, PT, R184, RZ, PT ;  /* 0x000000ffb800720c */ /* 0x000fe20003fc5270 */
[----:B------:R-:W-:Y:S01]  /*59c0*/  HADD2.F32 R96, -RZ, R95.H1_H1 ;  /* 0x3000005fff607230 */ /* 0x000fe20000004100 */
[----:B------:R-:W-:Y:S01]  /*59d0*/  SHF.L.U32 R211, R176, 0x4, RZ ;  /* 0x00000004b0d37819 */ /* 0x000fe200000006ff */
[----:B------:R-:W-:Y:S01]  /*59e0*/  HADD2.F32 R100, -RZ, R99.H1_H1 ;  /* 0x30000063ff647230 */ /* 0x000fe20000004100 */
[----:B------:R-:W-:Y:S01]  /*59f0*/  SHF.L.U32 R219, R175, 0x4, RZ ;  /* 0x00000004afdb7819 */ /* 0x000fe200000006ff */
[----:B------:R-:W-:Y:S01]  /*5a00*/  HADD2.F32 R90, -RZ, R89.H1_H1 ;  /* 0x30000059ff5a7230 */ /* 0x000fe20000004100 */
[C---:B------:R-:W-:Y:S01]  /*5a10*/  IADD3 R204, PT, PT, R190.reuse, R211, RZ ;  /* 0x000000d3becc7210 */ /* 0x040fe20007ffe0ff */
[----:B------:R-:W-:Y:S01]  /*5a20*/  HADD2.F32 R89, -RZ, R91.H0_H0 ;  /* 0x2000005bff597230 */ /* 0x000fe20000004100 */
[----:B------:R-:W-:Y:S01]  /*5a30*/  IADD3 R206, PT, PT, R190, R219, RZ ;  /* 0x000000dbbece7210 */ /* 0x000fe20007ffe0ff */
[--C-:B------:R-:W-:Y:S01]  /*5a40*/  HADD2.F32 R91, -RZ, R93.reuse.H0_H0 ;  /* 0x2000005dff5b7230 */ /* 0x100fe20000004100 */
[----:B------:R-:W-:Y:S01]  /*5a50*/  SHF.L.U32 R217, R188, 0x4, RZ ;  /* 0x00000004bcd97819 */ /* 0x000fe200000006ff */
[----:B------:R-:W-:Y:S01]  /*5a60*/  HADD2.F32 R94, -RZ, R93.H1_H1 ;  /* 0x3000005dff5e7230 */ /* 0x000fe20000004100 */
[-C--:B------:R-:W-:Y:S01]  /*5a70*/  F2FP.F16.E4M3.UNPACK_B R103, R153.reuse ;  /* 0x00000099ff67723e */ /* 0x080fe200020006ff */
[----:B------:R-:W-:Y:S01]  /*5a80*/  HADD2.F32 R93, -RZ, R95.H0_H0 ;  /* 0x2000005fff5d7230 */ /* 0x000fe20000004100 */
[----:B------:R-:W-:Y:S01]  /*5a90*/  IADD3 R205, PT, PT, R217, R204, RZ ;  /* 0x000000ccd9cd7210 */ /* 0x000fe20007ffe0ff */
[----:B------:R-:W-:Y:S01]  /*5aa0*/  HADD2.F32 R95, -RZ, R97.H0_H0 ;  /* 0x20000061ff5f7230 */ /* 0x000fe20000004100 */
[----:B------:R-:W-:Y:S01]  /*5ab0*/  F2FP.F16.E4M3.UNPACK_B R105, R153.H1 ;  /* 0x00000099ff69723e */ /* 0x000fe200030006ff */
[C---:B--2---:R-:W-:Y:S01]  /*5ac0*/  FMUL R0, R78.reuse, R4 ;  /* 0x000000044e007220 */ /* 0x044fe20000400000 */
[C---:B-1----:R-:W-:Y:S01]  /*5ad0*/  FMUL R2, R78.reuse, R5 ;  /* 0x000000054e027220 */ /* 0x042fe20000400000 */
[C---:B------:R-:W-:Y:S01]  /*5ae0*/  FMUL R4, R78.reuse, R8 ;  /* 0x000000084e047220 */ /* 0x040fe20000400000 */
[C---:B------:R-:W-:Y:S01]  /*5af0*/  FMUL R5, R78.reuse, R9 ;  /* 0x000000094e057220 */ /* 0x040fe20000400000 */
[C---:B------:R-:W-:Y:S01]  /*5b00*/  FFMA R0, R81.reuse, R82, R0 ;  /* 0x0000005251007223 */ /* 0x040fe20000000000 */
[C---:B------:R-:W-:Y:S01]  /*5b10*/  FFMA R2, R81.reuse, R83, R2 ;  /* 0x0000005351027223 */ /* 0x040fe20000000002 */
[C---:B------:R-:W-:Y:S01]  /*5b20*/  FMUL R8, R78.reuse, R12 ;  /* 0x0000000c4e087220 */ /* 0x040fe20000400000 */
[C---:B------:R-:W-:Y:S01]  /*5b30*/  FMUL R9, R78.reuse, R13 ;  /* 0x0000000d4e097220 */ /* 0x040fe20000400000 */
[C---:B------:R-:W-:Y:S01]  /*5b40*/  FMUL R12, R78.reuse, R16 ;  /* 0x000000104e0c7220 */ /* 0x040fe20000400000 */
[C---:B------:R-:W-:Y:S01]  /*5b50*/  FMUL R13, R78.reuse, R17 ;  /* 0x000000114e0d7220 */ /* 0x040fe20000400000 */
[C---:B------:R-:W-:Y:S01]  /*5b60*/  FMUL R16, R78.reuse, R20 ;  /* 0x000000144e107220 */ /* 0x040fe20000400000 */
[C---:B------:R-:W-:Y:S01]  /*5b70*/  FMUL R17, R78.reuse, R21 ;  /* 0x000000154e117220 */ /* 0x040fe20000400000 */
[----:B------:R-:W-:Y:S02]  /*5b80*/  HADD2.F32 R104, -RZ, R103.H1_H1 ;  /* 0x30000067ff687230 */ /* 0x000fe40000004100 */
[C---:B------:R-:W-:Y:S01]  /*5b90*/  FMUL R20, R78.reuse, R24 ;  /* 0x000000184e147220 */ /* 0x040fe20000400000 */
[C---:B------:R-:W-:Y:S01]  /*5ba0*/  FMUL R21, R78.reuse, R25 ;  /* 0x000000194e157220 */ /* 0x040fe20000400000 */
[C---:B------:R-:W-:Y:S01]  /*5bb0*/  FMUL R24, R78.reuse, R28 ;  /* 0x0000001c4e187220 */ /* 0x040fe20000400000 */
[C---:B------:R-:W-:Y:S01]  /*5bc0*/  FMUL R25, R78.reuse, R29 ;  /* 0x0000001d4e197220 */ /* 0x040fe20000400000 */
[C---:B------:R-:W-:Y:S01]  /*5bd0*/  FMUL R28, R78.reuse, R32 ;  /* 0x000000204e1c7220 */ /* 0x040fe20000400000 */
[C---:B------:R-:W-:Y:S01]  /*5be0*/  FMUL R29, R78.reuse, R33 ;  /* 0x000000214e1d7220 */ /* 0x040fe20000400000 */
[C---:B------:R-:W-:Y:S01]  /*5bf0*/  FMUL R32, R78.reuse, R36 ;  /* 0x000000244e207220 */ /* 0x040fe20000400000 */
[----:B------:R-:W-:Y:S01]  /*5c00*/  F2FP.F16.E4M3.UNPACK_B R107, R154 ;  /* 0x0000009aff6b723e */ /* 0x000fe200020006ff */
[C---:B------:R-:W-:Y:S01]  /*5c10*/  FMUL R33, R78.reuse, R37 ;  /* 0x000000254e217220 */ /* 0x040fe20000400000 */
[C---:B------:R-:W-:Y:S01]  /*5c20*/  FMUL R36, R78.reuse, R40 ;  /* 0x000000284e247220 */ /* 0x040fe20000400000 */
[----:B------:R-:W-:Y:S01]  /*5c30*/  F2FP.F16.E4M3.UNPACK_B R109, R154.H1 ;  /* 0x0000009aff6d723e */ /* 0x000fe200030006ff */
[C---:B------:R-:W-:Y:S01]  /*5c40*/  FMUL R37, R78.reuse, R41 ;  /* 0x000000294e257220 */ /* 0x040fe20000400000 */
[----:B------:R-:W-:Y:S02]  /*5c50*/  HADD2.F32 R108, -RZ, R107.H1_H1 ;  /* 0x3000006bff6c7230 */ /* 0x000fe40000004100 */
        /* <DEDUP_REMOVED lines=26> */
[C---:B------:R-:W-:Y:S01]  /*5e00*/  FFMA R3, R81.reuse, R84, R3 ;  /* 0x0000005451037223 */ /* 0x040fe20000000003 */
[C---:B------:R-:W-:Y:S01]  /*5e10*/  FFMA R7, R81.reuse, R86, R7 ;  /* 0x0000005651077223 */ /* 0x040fe20000000007 */
[----:B------:R-:W-:Y:S01]  /*5e20*/  F2FP.F16.E4M3.UNPACK_B R127, R159 ;  /* 0x0000009fff7f723e */ /* 0x000fe200020006ff */
[C---:B------:R-:W-:Y:S01]  /*5e30*/  FFMA R4, R81.reuse, R85, R4 ;  /* 0x0000005551047223 */ /* 0x040fe20000000004 */
[C---:B------:R-:W-:Y:S01]  /*5e40*/  FFMA R5, R81.reuse, R88, R5 ;  /* 0x0000005851057223 */ /* 0x040fe20000000005 */
[----:B------:R-:W-:Y:S01]  /*5e50*/  F2FP.F16.E4M3.UNPACK_B R129, R159.H1 ;  /* 0x0000009fff81723e */ /* 0x000fe200030006ff */
[----:B------:R-:W-:Y:S01]  /*5e60*/  FFMA R6, R81, R87, R6 ;  /* 0x0000005751067223 */ /* 0x000fe20000000006 */
[----:B------:R-:W-:Y:S01]  /*5e70*/  F2FP.SATFINITE.E4M3.F32.PACK_AB_MERGE_C R185, R7, R3, RZ ;  /* 0x0000000307b9723e */ /* 0x000fe200048070ff */
[----:B------:R-:W-:Y:S02]  /*5e80*/  HADD2.F32 R124, -RZ, R123.H1_H1 ;  /* 0x3000007bff7c7230 */ /* 0x000fe40000004100 */
[----:B------:R-:W-:Y:S01]  /*5e90*/  FMUL R11, R78, R11 ;  /* 0x0000000b4e0b7220 */ /* 0x000fe20000400000 */
[----:B------:R-:W-:Y:S01]  /*5ea0*/  HADD2.F32 R128, -RZ, R127.H1_H1 ;  /* 0x3000007fff807230 */ /* 0x000fe20000004100 */
[----:B------:R-:W-:Y:S01]  /*5eb0*/  F2FP.SATFINITE.E4M3.F32.PACK_AB_MERGE_C R184, R2, R0, R185 ;  /* 0x0000000002b8723e */ /* 0x000fe200048070b9 */
[C---:B------:R-:W-:Y:S01]  /*5ec0*/  FMUL R10, R78.reuse, R14 ;  /* 0x0000000e4e0a7220 */ /* 0x040fe20000400000 */
[C---:B------:R-:W-:Y:S01]  /*5ed0*/  FFMA R11, R81.reuse, R90, R11 ;  /* 0x0000005a510b7223 */ /* 0x040fe2000000000b */
[C---:B------:R-:W-:Y:S01]  /*5ee0*/  FFMA R8, R81.reuse, R89, R8 ;  /* 0x0000005951087223 */ /* 0x040fe20000000008 */
[----:B------:R-:W-:Y:S01]  /*5ef0*/  FFMA R9, R81, R92, R9 ;  /* 0x0000005c51097223 */ /* 0x000fe20000000009 */
[----:B------:R-:W-:Y:S01]  /*5f00*/  F2FP.F16.E4M3.UNPACK_B R131, R160 ;  /* 0x000000a0ff83723e */ /* 0x000fe200020006ff */
[----:B------:R-:W-:Y:S01]  /*5f10*/  HADD2.F32 R98, -RZ, R97.H1_H1 ;  /* 0x30000061ff627230 */ /* 0x000fe20000004100 */
[----:B------:R-:W-:Y:S01]  /*5f20*/  F2FP.SATFINITE.E4M3.F32.PACK_AB_MERGE_C R186, R11, R6, RZ ;  /* 0x000000060bba723e */ /* 0x000fe200048070ff */
[----:B------:R-:W-:Y:S01]  /*5f30*/  FFMA R10, R81, R91, R10 ;  /* 0x0000005b510a7223 */ /* 0x000fe2000000000a */
[----:B------:R-:W-:Y:S02]  /*5f40*/  HADD2.F32 R97, -RZ, R99.H0_H0 ;  /* 0x20000063ff617230 */ /* 0x000fe40000004100 */
[C---:B------:R-:W-:Y:S01]  /*5f50*/  FMUL R15, R78.reuse, R15 ;  /* 0x0000000f4e0f7220 */ /* 0x040fe20000400000 */
[----:B------:R-:W-:Y:S01]  /*5f60*/  F2FP.SATFINITE.E4M3.F32.PACK_AB_MERGE_C R185, R5, R4, R186 ;  /* 0x0000000405b9723e */ /* 0x000fe200048070ba */
[----:B------:R-:W-:Y:S02]  /*5f70*/  HADD2.F32 R132, -RZ, R131.H1_H1 ;  /* 0x30000083ff847230 */ /* 0x000fe40000004100 */
[C---:B------:R-:W-:Y:S01]  /*5f80*/  FMUL R14, R78.reuse, R18 ;  /* 0x000000124e0e7220 */ /* 0x040fe20000400000 */
[C---:B------:R-:W-:Y:S01]  /*5f90*/  FFMA R15, R81.reuse, R94, R15 ;  /* 0x0000005e510f7223 */ /* 0x040fe2000000000f */
[C---:B------:R-:W-:Y:S01]  /*5fa0*/  FFMA R12, R81.reuse, R93, R12 ;  /* 0x0000005d510c7223 */ /* 0x040fe2000000000c */
[----:B------:R-:W-:Y:S01]  /*5fb0*/  FFMA R13, R81, R96, R13 ;  /* 0x00000060510d7223 */ /* 0x000fe2000000000d */
[----:B------:R-:W-:Y:S01]  /*5fc0*/  F2FP.F16.E4M3.UNPACK_B R133, R160.H1 ;  /* 0x000000a0ff85723e */ /* 0x000fe200030006ff */
[--C-:B------:R-:W-:Y:S01]  /*5fd0*/  HADD2.F32 R99, -RZ, R101.reuse.H0_H0 ;  /* 0x20000065ff637230 */ /* 0x100fe20000004100 */
[----:B------:R-:W-:Y:S01]  /*5fe0*/  F2FP.SATFINITE.E4M3.F32.PACK_AB_MERGE_C R186, R15, R10, RZ ;  /* 0x0000000a0fba723e */ /* 0x000fe200048070ff */
[----:B------:R-:W-:Y:S01]  /*5ff0*/  FFMA R14, R81, R95, R14 ;  /* 0x0000005f510e7223 */ /* 0x000fe2000000000e */
[C---:B------:R-:W-:Y:S01]  /*6000*/  FMUL R19, R78.reuse, R19 ;  /* 0x000000134e137220 */ /* 0x040fe20000400000 */
[----:B------:R-:W-:Y:S01]  /*6010*/  HADD2.F32 R102, -RZ, R101.H1_H1 ;  /* 0x30000065ff667230 */ /* 0x000fe20000004100 */
[----:B------:R-:W-:Y:S01]  /*6020*/  F2FP.SATFINITE.E4M3.F32.PACK_AB_MERGE_C R186, R9, R8, R186 ;  /* 0x0000000809ba723e */ /* 0x000fe200048070ba */
[----:B------:R-:W-:Y:S02]  /*6030*/  HADD2.F32 R101, -RZ, R103.H0_H0 ;  /* 0x20000067ff657230 */ /* 0x000fe40000004100 */
[C---:B------:R-:W-:Y:S01]  /*6040*/  FFMA R19, R81.reuse, R98, R19 ;  /* 0x0000006251137223 */ /* 0x040fe20000000013 */
[C---:B------:R-:W-:Y:S01]  /*6050*/  FFMA R16, R81.reuse, R97, R16 ;  /* 0x0000006151107223 */ /* 0x040fe20000000010 */
[----:B------:R-:W-:Y:S01]  /*6060*/  FFMA R17, R81, R100, R17 ;  /* 0x0000006451117223 */ /* 0x000fe20000000011 */
[C---:B------:R-:W-:Y:S01]  /*6070*/  FMUL R18, R78.reuse, R22 ;  /* 0x000000164e127220 */ /* 0x040fe20000400000 */
[----:B------:R-:W-:Y:S01]  /*6080*/  F2FP.F16.E4M3.UNPACK_B R135, R161 ;  /* 0x000000a1ff87723e */ /* 0x000fe200020006ff */
        /* <DEDUP_REMOVED lines=10> */
[----:B------:R1:W-:Y:S01]  /*6130*/  STS.128 [R172+UR49+0x4200], R184 ;  /* 0x004200b8ac007988 */ /* 0x0003e20008000c31 */
[----:B------:R-:W-:Y:S01]  /*6140*/  HADD2.F32 R136, -RZ, R135.H1_H1 ;  /* 0x30000087ff887230 */ /* 0x000fe20000004100 */
[----:B------:R-:W-:Y:S01]  /*6150*/  F2FP.SATFINITE.E4M3.F32.PACK_AB_MERGE_C R196, R23, R18, RZ ;  /* 0x0000001217c4723e */ /* 0x000fe200048070ff */
[C---:B------:R-:W-:Y:S01]  /*6160*/  FMUL R22, R78.reuse, R26 ;  /* 0x0000001a4e167220 */ /* 0x040fe20000400000 */
[C---:B------:R-:W-:Y:S01]  /*6170*/  FMUL R27, R78.reuse, R27 ;  /* 0x0000001b4e1b7220 */ /* 0x040fe20000400000 */
[--C-:B------:R-:W-:Y:S01]  /*6180*/  HADD2.F32 R107, -RZ, R109.reuse.H0_H0 ;  /* 0x2000006dff6b7230 */ /* 0x100fe20000004100 */
[----:B------:R-:W-:Y:S01]  /*6190*/  F2FP.SATFINITE.E4M3.F32.PACK_AB_MERGE_C R196, R17, R16, R196 ;  /* 0x0000001011c4723e */ /* 0x000fe200048070c4 */
[C---:B------:R-:W-:Y:S01]  /*61a0*/  FFMA R22, R81.reuse, R103, R22 ;  /* 0x0000006751167223 */ /* 0x040fe20000000016 */
[C---:B------:R-:W-:Y:S01]  /*61b0*/  FFMA R27, R81.reuse, R106, R27 ;  /* 0x0000006a511b7223 */ /* 0x040fe2000000001b */
[C---:B------:R-:W-:Y:S01]  /*61c0*/  FFMA R24, R81.reuse, R105, R24 ;  /* 0x0000006951187223 */ /* 0x040fe20000000018 */
[----:B------:R-:W-:Y:S01]  /*61d0*/  F2FP.F16.E4M3.UNPACK_B R137, R161.H1 ;  /* 0x000000a1ff89723e */ /* 0x000fe200030006ff */
[----:B------:R-:W-:Y:S02]  /*61e0*/  HADD2.F32 R110, -RZ, R109.H1_H1 ;  /* 0x3000006dff6e7230 */ /* 0x000fe40000004100 */
[----:B------:R-:W-:Y:S01]  /*61f0*/  FFMA R25, R81, R108, R25 ;  /* 0x0000006c51197223 */ /* 0x000fe20000000019 */
[----:B------:R-:W-:Y:S01]  /*6200*/  F2FP.SATFINITE.E4M3.F32.PACK_AB_MERGE_C R197, R27, R22, RZ ;  /* 0x000000161bc5723e */ /* 0x000fe200048070ff */
[----:B------:R-:W-:Y:S02]  /*6210*/  HADD2.F32 R109, -RZ, R111.H0_H0 ;  /* 0x2000006fff6d7230 */ /* 0x000fe40000004100 */
[C---:B------:R-:W-:Y:S01]  /*6220*/  FMUL R26, R78.reuse, R30 ;  /* 0x0000001e4e1a7220 */ /* 0x040fe20000400000 */
[C---:B------:R-:W-:Y:S01]  /*6230*/  FMUL R31, R78.reuse, R31 ;  /* 0x0000001f4e1f7220 */ /* 0x040fe20000400000 */
[--C-:B------:R-:W-:Y:S01]  /*6240*/  HADD2.F32 R111, -RZ, R113.reuse.H0_H0 ;  /* 0x20000071ff6f7230 */ /* 0x100fe20000004100 */
[----:B------:R-:W-:Y:S01]  /*6250*/  F2FP.SATFINITE.E4M3.F32.PACK_AB_MERGE_C R197, R21, R20, R197 ;  /* 0x0000001415c5723e */ /* 0x000fe200048070c5 */
[C---:B------:R-:W-:Y:S01]  /*6260*/  FFMA R26, R81.reuse, R107, R26 ;  /* 0x0000006b511a7223 */ /* 0x040fe2000000001a */
[C---:B------:R-:W-:Y:S01]  /*6270*/  FFMA R31, R81.reuse, R110, R31 ;  /* 0x0000006e511f7223 */ /* 0x040fe2000000001f */
[C---:B------:R-:W-:Y:S01]  /*6280*/  FFMA R28, R81.reuse, R109, R28 ;  /* 0x0000006d511c7223 */ /* 0x040fe2000000001c */
[----:B------:R-:W-:Y:S01]  /*6290*/  F2FP.F16.E4M3.UNPACK_B R139, R162 ;  /* 0x000000a2ff8b723e */ /* 0x000fe200020006ff */
[----:B------:R-:W-:Y:S02]  /*62a0*/  HADD2.F32 R114, -RZ, R113.H1_H1 ;  /* 0x30000071ff727230 */ /* 0x000fe40000004100 */
[----:B------:R-:W-:Y:S01]  /*62b0*/  FFMA R29, R81, R112, R29 ;  /* 0x00000070511d7223 */ /* 0x000fe2000000001d */
[----:B------:R-:W-:Y:S01]  /*62c0*/  F2FP.SATFINITE.E4M3.F32.PACK_AB_MERGE_C R198, R31, R26, RZ ;  /* 0x0000001a1fc6723e */ /* 0x000fe200048070ff */
[----:B------:R-:W-:Y:S02]  /*62d0*/  HADD2.F32 R113, -RZ, R115.H0_H0 ;  /* 0x20000073ff717230 */ /* 0x000fe40000004100 */
[C---:B------:R-:W-:Y:S01]  /*62e0*/  FMUL R30, R78.reuse, R34 ;  /* 0x000000224e1e7220 */ /* 0x040fe20000400000 */
[----:B------:R-:W-:Y:S01]  /*62f0*/  HADD2.F32 R140, -RZ, R139.H1_H1 ;  /* 0x3000008bff8c7230 */ /* 0x000fe20000004100 */
[----:B------:R-:W-:Y:S01]  /*6300*/  F2FP.SATFINITE.E4M3.F32.PACK_AB_MERGE_C R198, R25, R24, R198 ;  /* 0x0000001819c6723e */ /* 0x000fe200048070c6 */
[C---:B------:R-:W-:Y:S01]  /*6310*/  FMUL R35, R78.reuse, R35 ;  /* 0x000000234e237220 */ /* 0x040fe20000400000 */
[--C-:B------:R-:W-:Y:S02]  /*6320*/  HADD2.F32 R115, -RZ, R117.reuse.H0_H0 ;  /* 0x20000075ff737230 */ /* 0x100fe40000004100 */
[C---:B------:R-:W-:Y:S01]  /*6330*/  FFMA R30, R81.reuse, R111, R30 ;  /* 0x0000006f511e7223 */ /* 0x040fe2000000001e */
[----:B------:R-:W-:Y:S02]  /*6340*/  HADD2.F32 R118, -RZ, R117.H1_H1 ;  /* 0x30000075ff767230 */ /* 0x000fe40000004100 */
[C---:B------:R-:W-:Y:S01]  /*6350*/  FFMA R35, R81.reuse, R114, R35 ;  /* 0x0000007251237223 */ /* 0x040fe20000000023 */
[C---:B------:R-:W-:Y:S01]  /*6360*/  FFMA R32, R81.reuse, R113, R32 ;  /* 0x0000007151207223 */ /* 0x040fe20000000020 */
[----:B------:R-:W-:Y:S01]  /*6370*/  F2FP.F16.E4M3.UNPACK_B R141, R162.H1 ;  /* 0x000000a2ff8d723e */ /* 0x000fe200030006ff */
[----:B------:R-:W-:Y:S01]  /*6380*/  FFMA R33, R81, R116, R33 ;  /* 0x0000007451217223 */ /* 0x000fe20000000021 */
[----:B------:R-:W-:Y:S01]  /*6390*/  HADD2.F32 R117, -RZ, R119.H0_H0 ;  /* 0x20000077ff757230 */ /* 0x000fe20000004100 */
        /* <DEDUP_REMOVED lines=9> */
[----:B------:R1:W-:Y:S01]  /*6430*/  STS.128 [R204+0x4010], R196 ;  /* 0x004010c4cc007388 */ /* 0x0003e20000000c00 */
[----:B------:R-:W-:Y:S01]  /*6440*/  FFMA R37, R81, R120, R37 ;  /* 0x0000007851257223 */ /* 0x000fe20000000025 */
[----:B------:R-:W-:Y:S01]  /*6450*/  F2FP.SATFINITE.E4M3.F32.PACK_AB_MERGE_C R200, R39, R34, RZ ;  /* 0x0000002227c8723e */ /* 0x000fe200048070ff */
[----:B------:R-:W-:Y:S02]  /*6460*/  HADD2.F32 R122, -RZ, R121.H1_H1 ;  /* 0x30000079ff7a7230 */ /* 0x000fe40000004100 */
[C---:B------:R-:W-:Y:S01]  /*6470*/  FMUL R38, R78.reuse, R42 ;  /* 0x0000002a4e267220 */ /* 0x040fe20000400000 */
[----:B------:R-:W-:Y:S01]  /*6480*/  HADD2.F32 R121, -RZ, R123.H0_H0 ;  /* 0x2000007bff797230 */ /* 0x000fe20000004100 */
[----:B------:R-:W-:Y:S01]  /*6490*/  F2FP.SATFINITE.E4M3.F32.PACK_AB_MERGE_C R200, R33, R32, R200 ;  /* 0x0000002021c8723e */ /* 0x000fe200048070c8 */
[----:B------:R-:W-:Y:S02]  /*64a0*/  HADD2.F32 R144, -RZ, R143.H1_H1 ;  /* 0x3000008fff907230 */ /* 0x000fe40000004100 */
[C---:B------:R-:W-:Y:S01]  /*64b0*/  FFMA R38, R81.reuse, R119, R38 ;  /* 0x0000007751267223 */ /* 0x040fe20000000026 */
[C---:B------:R-:W-:Y:S01]  /*64c0*/  FMUL R43, R78.reuse, R43 ;  /* 0x0000002b4e2b7220 */ /* 0x040fe20000400000 */
[--C-:B------:R-:W-:Y:S02]  /*64d0*/  HADD2.F32 R123, -RZ, R125.reuse.H0_H0 ;  /* 0x2000007dff7b7230 */ /* 0x100fe40000004100 */
[C---:B------:R-:W-:Y:S01]  /*64e0*/  FMUL R42, R78.reuse, R46 ;  /* 0x0000002e4e2a7220 */ /* 0x040fe20000400000 */
[----:B------:R-:W-:Y:S02]  /*64f0*/  HADD2.F32 R126, -RZ, R125.H1_H1 ;  /* 0x3000007dff7e7230 */ /* 0x000fe40000004100 */
[C---:B------:R-:W-:Y:S01]  /*6500*/  FFMA R43, R81.reuse, R122, R43 ;  /* 0x0000007a512b7223 */ /* 0x040fe2000000002b */
[----:B------:R-:W-:Y:S01]  /*6510*/  F2FP.F16.E4M3.UNPACK_B R145, R163.H1 ;  /* 0x000000a3ff91723e */ /* 0x000fe200030006ff */
[C---:B------:R-:W-:Y:S01]  /*6520*/  FFMA R40, R81.reuse, R121, R40 ;  /* 0x0000007951287223 */ /* 0x040fe20000000028 */
[----:B------:R-:W-:Y:S01]  /*6530*/  FFMA R41, R81, R124, R41 ;  /* 0x0000007c51297223 */ /* 0x000fe20000000029 */
[----:B------:R-:W-:Y:S01]  /*6540*/  ISETP.NE.AND P0, PT, R193, RZ, PT ;  /* 0x000000ffc100720c */ /* 0x000fe20003f05270 */
[----:B------:R-:W-:Y:S01]  /*6550*/  HADD2.F32 R125, -RZ, R127.H0_H0 ;  /* 0x2000007fff7d7230 */ /* 0x000fe20000004100 */
[----:B------:R-:W-:Y:S01]  /*6560*/  F2FP.SATFINITE.E4M3.F32.PACK_AB_MERGE_C R201, R43, R38, RZ ;  /* 0x000000262bc9723e */ /* 0x000fe200048070ff */
[----:B------:R-:W-:Y:S01]  /*6570*/  FFMA R42, R81, R123, R42 ;  /* 0x0000007b512a7223 */ /* 0x000fe2000000002a */
[C---:B------:R-:W-:Y:S01]  /*6580*/  FMUL R47, R78.reuse, R47 ;  /* 0x0000002f4e2f7220 */ /* 0x040fe20000400000 */
[--C-:B------:R-:W-:Y:S01]  /*6590*/  HADD2.F32 R127, -RZ, R129.reuse.H0_H0 ;  /* 0x20000081ff7f7230 */ /* 0x100fe20000004100 */
[----:B------:R-:W-:Y:S01]  /*65a0*/  F2FP.SATFINITE.E4M3.F32.PACK_AB_MERGE_C R201, R37, R36, R201 ;  /* 0x0000002425c9723e */ /* 0x000fe200048070c9 */
[----:B------:R-:W-:Y:S02]  /*65b0*/  HADD2.F32 R130, -RZ, R129.H1_H1 ;  /* 0x30000081ff827230 */ /* 0x000fe40000004100 */
[C---:B------:R-:W-:Y:S01]  /*65c0*/  FFMA R47, R81.reuse, R126, R47 ;  /* 0x0000007e512f7223 */ /* 0x040fe2000000002f */
[C---:B------:R-:W-:Y:S01]  /*65d0*/  FFMA R44, R81.reuse, R125, R44 ;  /* 0x0000007d512c7223 */ /* 0x040fe2000000002c */
[C---:B------:R-:W-:Y:S01]  /*65e0*/  FFMA R45, R81.reuse, R128, R45 ;  /* 0x00000080512d7223 */ /* 0x040fe2000000002d */
[----:B------:R-:W-:Y:S02]  /*65f0*/  HADD2.F32 R129, -RZ, R131.H0_H0 ;  /* 0x20000083ff817230 */ /* 0x000fe40000004100 */
[C---:B------:R-:W-:Y:S01]  /*6600*/  FMUL R46, R78.reuse, R50 ;  /* 0x000000324e2e7220 */ /* 0x040fe20000400000 */
[C---:B------:R-:W-:Y:S01]  /*6610*/  FMUL R51, R78.reuse, R51 ;  /* 0x000000334e337220 */ /* 0x040fe20000400000 */
[--C-:B------:R-:W-:Y:S02]  /*6620*/  HADD2.F32 R131, -RZ, R133.reuse.H0_H0 ;  /* 0x20000085ff837230 */ /* 0x100fe40000004100 */
[C---:B------:R-:W-:Y:S01]  /*6630*/  FMUL R50, R78.reuse, R54 ;  /* 0x000000364e327220 */ /* 0x040fe20000400000 */
[C---:B------:R-:W-:Y:S01]  /*6640*/  FFMA R46, R81.reuse, R127, R46 ;  /* 0x0000007f512e7223 */ /* 0x040fe2000000002e */
[----:B------:R-:W-:Y:S02]  /*6650*/  HADD2.F32 R134, -RZ, R133.H1_H1 ;  /* 0x30000085ff867230 */ /* 0x000fe40000004100 */
[C---:B------:R-:W-:Y:S01]  /*6660*/  FFMA R51, R81.reuse, R130, R51 ;  /* 0x0000008251337223 */ /* 0x040fe20000000033 */
[----:B------:R-:W-:Y:S02]  /*6670*/  HADD2.F32 R133, -RZ, R135.H0_H0 ;  /* 0x20000087ff857230 */ /* 0x000fe40000004100 */
[C---:B------:R-:W-:Y:S01]  /*6680*/  FMUL R55, R78.reuse, R55 ;  /* 0x000000374e377220 */ /* 0x040fe20000400000 */
[C---:B------:R-:W-:Y:S01]  /*6690*/  FFMA R48, R81.reuse, R129, R48 ;  /* 0x0000008151307223 */ /* 0x040fe20000000030 */
[C---:B------:R-:W-:Y:S01]  /*66a0*/  FFMA R49, R81.reuse, R132, R49 ;  /* 0x0000008451317223 */ /* 0x040fe20000000031 */
[--C-:B------:R-:W-:Y:S02]  /*66b0*/  HADD2.F32 R135, -RZ, R137.reuse.H0_H0 ;  /* 0x20000089ff877230 */ /* 0x100fe40000004100 */
[C---:B------:R-:W-:Y:S01]  /*66c0*/  FFMA R50, R81.reuse, R131, R50 ;  /* 0x0000008351327223 */ /* 0x040fe20000000032 */
[----:B------:R-:W-:Y:S02]  /*66d0*/  HADD2.F32 R138, -RZ, R137.H1_H1 ;  /* 0x30000089ff8a7230 */ /* 0x000fe40000004100 */
[C---:B------:R-:W-:Y:S01]  /*66e0*/  FMUL R54, R78.reuse, R58 ;  /* 0x0000003a4e367220 */ /* 0x040fe20000400000 */
[----:B------:R-:W-:Y:S02]  /*66f0*/  HADD2.F32 R137, -RZ, R139.H0_H0 ;  /* 0x2000008bff897230 */ /* 0x000fe40000004100 */
[C---:B------:R-:W-:Y:S01]  /*6700*/  FFMA R55, R81.reuse, R134, R55 ;  /* 0x0000008651377223 */ /* 0x040fe20000000037 */
        /* <DEDUP_REMOVED lines=16> */
[----:B------:R-:W-:Y:S01]  /*6810*/  FFMA R63, R81, R142, R63 ;  /* 0x0000008e513f7223 */ /* 0x000fe2000000003f */
[----:B------:R-:W-:Y:S01]  /*6820*/  FMUL R67, R78, R67 ;  /* 0x000000434e437220 */ /* 0x000fe20000400000 */
[----:B------:R-:W-:Y:S01]  /*6830*/  F2FP.SATFINITE.E4M3.F32.PACK_AB_MERGE_C R202, R47, R42, RZ ;  /* 0x0000002a2fca723e */ /* 0x000fe200048070ff */
[----:B------:R-:W-:Y:S01]  /*6840*/  FFMA R60, R81, R141, R60 ;  /* 0x0000008d513c7223 */ /* 0x000fe2000000003c */
[----:B------:R-:W-:Y:S01]  /*6850*/  F2FP.SATFINITE.E4M3.F32.PACK_AB_MERGE_C R203, R51, R46, RZ ;  /* 0x0000002e33cb723e */ /* 0x000fe200048070ff */
[C---:B------:R-:W-:Y:S01]  /*6860*/  FFMA R61, R81.reuse, R144, R61 ;  /* 0x00000090513d7223 */ /* 0x040fe2000000003d */
[C---:B------:R-:W-:Y:S01]  /*6870*/  FFMA R62, R81.reuse, R143, R62 ;  /* 0x0000008f513e7223 */ /* 0x040fe2000000003e */
[----:B------:R-:W-:Y:S01]  /*6880*/  FFMA R67, R81, R146, R67 ;  /* 0x0000009251437223 */ /* 0x000fe20000000043 */
[----:B------:R-:W-:Y:S02]  /*6890*/  F2FP.SATFINITE.E4M3.F32.PACK_AB_MERGE_C R202, R41, R40, R202 ;  /* 0x0000002829ca723e */ /* 0x000fe400048070ca */
[----:B------:R-:W-:Y:S02]  /*68a0*/  F2FP.SATFINITE.E4M3.F32.PACK_AB_MERGE_C R203, R45, R44, R203 ;  /* 0x0000002c2dcb723e */ /* 0x000fe400048070cb */
[----:B------:R-:W-:Y:S02]  /*68b0*/  F2FP.SATFINITE.E4M3.F32.PACK_AB_MERGE_C R212, R55, R50, RZ ;  /* 0x0000003237d4723e */ /* 0x000fe400048070ff */
[----:B------:R-:W-:Y:S01]  /*68c0*/  F2FP.SATFINITE.E4M3.F32.PACK_AB_MERGE_C R213, R59, R54, RZ ;  /* 0x000000363bd5723e */ /* 0x000fe200048070ff */
[----:B------:R1:W-:Y:S01]  /*68d0*/  STS.128 [R206+0x4020], R200 ;  /* 0x004020c8ce007388 */ /* 0x0003e20000000c00 */
[----:B------:R-:W-:Y:S02]  /*68e0*/  F2FP.SATFINITE.E4M3.F32.PACK_AB_MERGE_C R214, R63, R58, RZ ;  /* 0x0000003a3fd6723e */ /* 0x000fe400048070ff */
[----:B------:R-:W-:Y:S02]  /*68f0*/  F2FP.SATFINITE.E4M3.F32.PACK_AB_MERGE_C R215, R67, R62, RZ ;  /* 0x0000003e43d7723e */ /* 0x000fe400048070ff */
[----:B------:R-:W-:Y:S02]  /*6900*/  F2FP.SATFINITE.E4M3.F32.PACK_AB_MERGE_C R212, R49, R48, R212 ;  /* 0x0000003031d4723e */ /* 0x000fe400048070d4 */
[----:B------:R-:W-:Y:S02]  /*6910*/  F2FP.SATFINITE.E4M3.F32.PACK_AB_MERGE_C R213, R53, R52, R213 ;  /* 0x0000003435d5723e */ /* 0x000fe400048070d5 */
[----:B------:R-:W-:Y:S02]  /*6920*/  F2FP.SATFINITE.E4M3.F32.PACK_AB_MERGE_C R214, R57, R56, R214 ;  /* 0x0000003839d6723e */ /* 0x000fe400048070d6 */
[----:B------:R-:W-:Y:S02]  /*6930*/  F2FP.SATFINITE.E4M3.F32.PACK_AB_MERGE_C R215, R61, R60, R215 ;  /* 0x0000003c3dd7723e */ /* 0x000fe400048070d7 */
[----:B------:R-:W-:Y:S02]  /*6940*/  LEA R210, R181, UR49, 0x3 ;  /* 0x00000031b5d27c11 */ /* 0x000fe4000f8e18ff */
[----:B------:R-:W-:Y:S01]  /*6950*/  @P6 SHF.L.U32 R221, R180, 0x1f, RZ ;  /* 0x0000001fb4dd6819 */ /* 0x000fe200000006ff */
[----:B------:R1:W-:Y:S01]  /*6960*/  STS.128 [R205+0x4010], R212 ;  /* 0x004010d4cd007388 */ /* 0x0003e20000000c00 */
[----:B------:R-:W-:Y:S01]  /*6970*/  @!PT LDS RZ, [RZ] ;  /* 0x00000000fffff984 */ /* 0x000fe20000000800 */
[----:B------:R-:W-:Y:S01]  /*6980*/  @!PT LDS RZ, [RZ] ;  /* 0x00000000fffff984 */ /* 0x000fe20000000800 */
[----:B------:R-:W-:Y:S01]  /*6990*/  @!PT LDS RZ, [RZ] ;  /* 0x00000000fffff984 */ /* 0x000fe20000000800 */
[----:B------:R-:W-:Y:S01]  /*69a0*/  @!PT LDS RZ, [RZ] ;  /* 0x00000000fffff984 */ /* 0x000fe20000000800 */
[----:B------:R2:W-:Y:S07]  /*69b0*/  MEMBAR.ALL.CTA ;  /* 0x0000000000007992 */ /* 0x0005ee0000008000 */
[----:B--2---:R-:W2:Y:S02]  /*69c0*/  FENCE.VIEW.ASYNC.S ;  /* 0x00000000000073c6 */ /* 0x004ea40000000000 */
[----:B--2---:R-:W-:Y:S06]  /*69d0*/  BAR.SYNC.DEFER_BLOCKING 0x1, 0x80 ;  /* 0x0042000000007b1d */ /* 0x004fec0000010000 */
[----:B------:R-:W-:Y:S05]  /*69e0*/  @P0 BRA `(.L_x_97) ;  /* 0x0000000000280947 */ /* 0x000fea0003800000 */
[----:B------:R-:W-:Y:S02]  /*69f0*/  UIADD3 UR4, UPT, UPT, UR49, 0x4200, URZ ;  /* 0x0000420031047890 */ /* 0x000fe4000fffe0ff */
[----:B------:R-:W-:Y:S01]  /*6a00*/  UIADD3 UR6, UP0, UPT, UR52, 0x680, URZ ;  /* 0x0000068034067890 */ /* 0x000fe2000ff1e0ff */
[----:B------:R-:W-:Y:S03]  /*6a10*/  UMOV UR43, UR36 ;  /* 0x00000024002b7c82 */ /* 0x000fe60008000000 */
[----:B------:R-:W-:Y:S01]  /*6a20*/  MOV R192, UR4 ;  /* 0x0000000400c07c02 */ /* 0x000fe20008000f00 */
[----:B------:R-:W-:Y:S03]  /*6a30*/  UIADD3.X UR7, UPT, UPT, URZ, UR53, URZ, UP0, !UPT ;  /* 0x00000035ff077290 */ /* 0x000fe600087fe4ff */
[----:B------:R-:W-:Y:S11]  /*6a40*/  R2UR UR40, R192 ;  /* 0x00000000c02872ca */ /* 0x000ff600000e0000 */
[----:B------:R-:W-:Y:S02]  /*6a50*/  @!UPT UIADD3 URZ, UPT, UPT, URZ, URZ, URZ ;  /* 0x000000fffffff290 */ /* 0x000fe4000fffe0ff */
[----:B------:R2:W-:Y:S01]  /*6a60*/  UTMASTG.3D [UR40], [UR6] ;  /* 0x00000028060073b5 */ /* 0x0005e20008010000 */
[----:B------:R0:W-:Y:S01]  /*6a70*/  UTMACMDFLUSH ;  /* 0x00000000000079b7 */ /* 0x0001e20000000000 */
[----:B--2---:R-:W-:Y:S04]  /*6a80*/  DEPBAR.LE SB0, 0x1 ;  /* 0x000080400000791a */ /* 0x004fe80000000000 */
.L_x_97:
[----:B------:R-:W-:Y:S05]  /*6a90*/  BSYNC.RECONVERGENT B0 ;  /* 0x0000000000007941 */ /* 0x000fea0003800200 */
.L_x_96:
[----:B------:R-:W-:Y:S06]  /*6aa0*/  BAR.SYNC.DEFER_BLOCKING 0x1, 0x80 ;  /* 0x0042000000007b1d */ /* 0x000fec0000010000 */
[----:B------:R-:W2:Y:S01]  /*6ab0*/  @P6 SYNCS.PHASECHK.TRANS64.TRYWAIT P0, [R210+URZ+0x50], R221 ;  /* 0x000050ddd20065a7 */ /* 0x000ea200080011ff */
[----:B------:R-:W-:Y:S01]  /*6ac0*/  BSSY B1, `(.L_x_98) ;  /* 0x0000023000017945 */ /* 0x000fe20003800000 */
[----:B--2---:R-:W-:Y:S03]  /*6ad0*/  @P6 SEL R208, RZ, 0x1, !P0 ;  /* 0x00000001ffd06807 */ /* 0x004fe60004000000 */
[----:B------:R-:W-:Y:S05]  /*6ae0*/  @!P6 BRA `(.L_x_99) ;  /* 0x000000000080e947 */ /* 0x000fea0003800000 */
[----:B------:R-:W-:Y:S01]  /*6af0*/  ISETP.NE.AND P1, PT, R209, RZ, PT ;  /* 0x000000ffd100720c */ /* 0x000fe20003f25270 */
[----:B------:R-:W-:Y:S01]  /*6b00*/  BSSY B0, `(.L_x_100) ;  /* 0x000000a000007945 */ /* 0x000fe20003800000 */
[----:B------:R-:W-:Y:S11]  /*6b10*/  ISETP.NE.AND P0, PT, R208, RZ, PT ;  /* 0x000000ffd000720c */ /* 0x000ff60003f05270 */
[----:B------:R-:W-:Y:S04]  /*6b20*/  @P1 IMAD R0, R181, 0x2000, R190 ;  /* 0x00002000b5001824 */ /* 0x000fe800078e02be */
[C---:B------:R-:W-:Y:S01]  /*6b30*/  @P1 IMAD.IADD R2, R0.reuse, 0x1, R211 ;  /* 0x0000000100021824 */ /* 0x040fe200078e02d3 */
[----:B------:R-:W-:Y:S03]  /*6b40*/  @P1 IADD3 R219, PT, PT, R0, R219, RZ ;  /* 0x000000db00db1210 */ /* 0x000fe60007ffe0ff */
[----:B------:R-:W-:Y:S01]  /*6b50*/  @P1 IMAD.IADD R217, R217, 0x1, R2 ;  /* 0x00000001d9d91824 */ /* 0x000fe200078e0202 */
[----:B------:R-:W-:Y:S06]  /*6b60*/  @P0 BRA `(.L_x_101) ;  /* 0x00000000000c0947 */ /* 0x000fec0003800000 */
[----:B------:R-:W-:Y:S04]  /*6b70*/  SHF.L.U32 R3, R180, 0x1f, RZ ;  /* 0x0000001fb4037819 */ /* 0x000fe800000006ff */
[----:B------:R-:W2:Y:S02]  /*6b80*/  SYNCS.PHASECHK.TRANS64.TRYWAIT P0, [R210+URZ+0x50], R3 ;  /* 0x00005003d20075a7 */ /* 0x000ea400080011ff */
[----:B--2---:R-:W-:Y:S05]  /*6b90*/  @!P0 BRA `(.L_x_102) ;  /* 0x0000001c00d08947 */ /* 0x004fea0003800000 */
.L_x_101:
[----:B------:R-:W-:Y:S05]  /*6ba0*/  BSYNC B0 ;  /* 0x0000000000007941 */ /* 0x000fea0003800000 */
.L_x_100:
[----:B------:R-:W-:Y:S01]  /*6bb0*/  ISETP.NE.AND P0, PT, R209, RZ, PT ;  /* 0x000000ffd100720c */ /* 0x000fe20003f05270 */
[----:B--2---:R-:W-:Y:S02]  /*6bc0*/  VIADD R210, R210, 0x60 ;  /* 0x00000060d2d27836 */ /* 0x004fe40000000000 */
[----:B------:R-:W-:Y:S02]  /*6bd0*/  IMAD.U32 R3, RZ, RZ, UR37 ;  /* 0x00000025ff037e24 */ /* 0x000fe4000f8e00ff */
[----:B------:R-:W-:Y:S03]  /*6be0*/  VIADD R181, R181, 0x1 ;  /* 0x00000001b5b57836 */ /* 0x000fe60000000000 */
[----:B------:R-:W-:Y:S05]  /*6bf0*/  PRMT R3, R3, 0x654, R210 ;  /* 0x0000065403037816 */ /* 0x000fea00000000d2 */
[----:B------:R2:W3:Y:S04]  /*6c00*/  @P0 LDS.128 R148, [R0] ;  /* 0x0000000000940984 */ /* 0x0004e80000000c00 */
[----:B------:R2:W4:Y:S04]  /*6c10*/  @P0 LDS.128 R152, [R2+0x10] ;  /* 0x0000100002980984 */ /* 0x0005280000000c00 */
        /* <DEDUP_REMOVED lines=9> */
[----:B------:R-:W-:Y:S01]  /*6cb0*/  SEL R181, R181, RZ, P0 ;  /* 0x000000ffb5b57207 */ /* 0x000fe20000000000 */
[----:B-----5:R5:W-:Y:S02]  /*6cc0*/  SYNCS.ARRIVE.TRANS64.RED.A1T0 RZ, [R3+URZ], RZ ;  /* 0x000000ff03ff79a7 */ /* 0x020be400081004ff */
[----:B-----5:R-:W-:Y:S04]  /*6cd0*/  SEL R3, RZ, 0x1, P0 ;  /* 0x00000001ff037807 */ /* 0x020fe80000000000 */
[----:B--234-:R-:W-:Y:S02]  /*6ce0*/  LOP3.LUT R180, R180, R3, RZ, 0x3c, !PT ;  /* 0x00000003b4b47212 */ /* 0x01cfe400078e3cff */
.L_x_99:
[----:B------:R-:W-:Y:S05]  /*6cf0*/  BSYNC B1 ;  /* 0x0000000000017941 */ /* 0x000fea0003800000 */
.L_x_98:
[----:B------:R-:W-:Y:S05]  /*6d00*/  VIADD R0, R80, 0x40 ;  /* 0x0000004050007836 */ /* 0x000fea0000000000 */
[----:B------:R-:W-:Y:S04]  /*6d10*/  SHF.R.U32.HI R0, RZ, 0x15, R0 ;  /* 0x00000015ff007819 */ /* 0x000fe80000011600 */
[----:B------:R-:W-:Y:S11]  /*6d20*/  LOP3.LUT P0, RZ, R0, 0x3, R173, 0x48, !PT ;  /* 0x0000000300ff7812 */ /* 0x000ff600078048ad */
[----:B------:R-:W-:Y:S02]  /*6d30*/  @!UPT UIADD3 URZ, UPT, UPT, URZ, URZ, URZ ;  /* 0x000000fffffff290 */ /* 0x000fe4000fffe0ff */
[----:B------:R-:W-:Y:S05]  /*6d40*/  @!P0 BRA `(.L_x_103) ;  /* 0x0000000000408947 */ /* 0x000fea0003800000 */
[----:B------:R-:W2:Y:S01]  /*6d50*/  LDCU.64 UR8, c[0x4][0x70] ;  /* 0x01000e00ff0877ac */ /* 0x000ea20008000a00 */
[----:B------:R-:W-:Y:S01]  /*6d60*/  MOV R3, 0x0 ;  /* 0x0000000000037802 */ /* 0x000fe20000000f00 */
[----:B------:R-:W-:Y:S02]  /*6d70*/  HFMA2 R12, -RZ, RZ, 0, 5.9604644775390625e-08 ;  /* 0x00000001ff0c7431 */ /* 0x000fe400000001ff */
[----:B------:R-:W-:Y:S02]  /*6d80*/  IMAD.MOV.U32 R8, RZ, RZ, 0x192 ;  /* 0x00000192ff087424 */ /* 0x000fe400078e00ff */
[----:B------:R-:W-:Y:S01]  /*6d90*/  IMAD.MOV.U32 R13, RZ, RZ, RZ ;  /* 0x000000ffff0d7224 */ /* 0x000fe200078e00ff */
[----:B------:R-:W3:Y:S01]  /*6da0*/  LDCU.64 UR6, c[0x4][0x78] ;  /* 0x01000f00ff0677ac */ /* 0x000ee20008000a00 */
[----:B------:R-:W4:Y:S01]  /*6db0*/  LDC.64 R2, c[0x4][R3] ;  /* 0x0100000003027b82 */ /* 0x000f220000000a00 */
[----:B------:R-:W5:Y:S01]  /*6dc0*/  LDCU.64 UR4, c[0x4][0x10] ;  /* 0x01000200ff0477ac */ /* 0x000f620008000a00 */
[----:B--2---:R-:W-:Y:S01]  /*6dd0*/  MOV R5, UR9 ;  /* 0x0000000900057c02 */ /* 0x004fe20008000f00 */
[----:B------:R-:W-:Y:S01]  /*6de0*/  IMAD.U32 R4, RZ, RZ, UR8 ;  /* 0x00000008ff047e24 */ /* 0x000fe2000f8e00ff */
[----:B---3--:R-:W-:Y:S01]  /*6df0*/  MOV R7, UR7 ;  /* 0x0000000700077c02 */ /* 0x008fe20008000f00 */
[----:B------:R-:W-:Y:S01]  /*6e00*/  IMAD.U32 R6, RZ, RZ, UR6 ;  /* 0x00000006ff067e24 */ /* 0x000fe2000f8e00ff */
[----:B-----5:R-:W-:Y:S01]  /*6e10*/  MOV R11, UR5 ;  /* 0x00000005000b7c02 */ /* 0x020fe20008000f00 */
[----:B------:R-:W-:Y:S02]  /*6e20*/  IMAD.U32 R10, RZ, RZ, UR4 ;  /* 0x00000004ff0a7e24 */ /* 0x000fe4000f8e00ff */
[----:B------:R-:W-:Y:S07]  /*6e30*/  LEPC R20, `(.L_x_103) ;  /* 0x000000001014794e */ /* 0x000fee0000000000 */
[----:B-1--4-:R-:W-:Y:S05]  /*6e40*/  CALL.ABS.NOINC R2 ;  /* 0x0000000002007343 */ /* 0x012fea0003c00000 */
.L_x_103:
[----:B------:R-:W-:Y:S01]  /*6e50*/  ISETP.NE.AND P0, PT, R193, RZ, PT ;  /* 0x000000ffc100720c */ /* 0x000fe20003f05270 */
[----:B------:R-:W-:Y:S05]  /*6e60*/  WARPSYNC.ALL ;  /* 0x0000000000007948 */ /* 0x000fea0003800000 */
[----:B------:R-:W-:Y:S01]  /*6e70*/  R2UR UR4, R80 ;  /* 0x00000000500472ca */ /* 0x000fe200000e0000 */
[----:B------:R-:W-:Y:S01]  /*6e80*/  BSSY.RECONVERGENT B0, `(.L_x_104) ;  /* 0x000011d000007945 */ /* 0x000fe20003800200 */
[----:B------:R-:W-:Y:S02]  /*6e90*/  F2FP.F16.E4M3.UNPACK_B R11, R149 ;  /* 0x00000095ff0b723e */ /* 0x000fe400020006ff */
[----:B------:R-:W-:Y:S02]  /*6ea0*/  F2FP.F16.E4M3.UNPACK_B R10, R150 ;  /* 0x00000096ff0a723e */ /* 0x000fe400020006ff */
[----:B------:R-:W-:Y:S01]  /*6eb0*/  F2FP.F16.E4M3.UNPACK_B R9, R151 ;  /* 0x00000097ff09723e */ /* 0x000fe200020006ff */
[--C-:B------:R-:W-:Y:S01]  /*6ec0*/  HADD2.F32 R83, -RZ, R11.reuse.H0_H0 ;  /* 0x2000000bff537230 */ /* 0x100fe20000004100 */
[----:B------:R-:W-:Y:S01]  /*6ed0*/  F2FP.F16.E4M3.UNPACK_B R8, R152 ;  /* 0x00000098ff08723e */ /* 0x000fe200020006ff */
[----:B------:R-:W-:Y:S01]  /*6ee0*/  HADD2.F32 R84, -RZ, R11.H1_H1 ;  /* 0x3000000bff547230 */ /* 0x000fe20000004100 */
[----:B------:R-:W-:Y:S01]  /*6ef0*/  F2FP.F16.E4M3.UNPACK_B R7, R153 ;  /* 0x00000099ff07723e */ /* 0x000fe200020006ff */
[--C-:B------:R-:W-:Y:S01]  /*6f00*/  HADD2.F32 R87, -RZ, R10.reuse.H0_H0 ;  /* 0x2000000aff577230 */ /* 0x100fe20000004100 */
[----:B------:R-:W-:Y:S01]  /*6f10*/  F2FP.F16.E4M3.UNPACK_B R6, R154 ;  /* 0x0000009aff06723e */ /* 0x000fe200020006ff */
[----:B------:R-:W-:Y:S01]  /*6f20*/  HADD2.F32 R88, -RZ, R10.H1_H1 ;  /* 0x3000000aff587230 */ /* 0x000fe20000004100 */
[----:B------:R-:W-:Y:S01]  /*6f30*/  F2FP.F16.E4M3.UNPACK_B R5, R155 ;  /* 0x0000009bff05723e */ /* 0x000fe200020006ff */
[--C-:B------:R-:W-:Y:S01]  /*6f40*/  HADD2.F32 R91, -RZ, R9.reuse.H0_H0 ;  /* 0x20000009ff5b7230 */ /* 0x100fe20000004100 */
[----:B-1----:R-:W-:Y:S01]  /*6f50*/  F2FP.F16.E4M3.UNPACK_B R4, R156 ;  /* 0x0000009cff04723e */ /* 0x002fe200020006ff */
[----:B------:R-:W-:Y:S01]  /*6f60*/  HADD2.F32 R92, -RZ, R9.H1_H1 ;  /* 0x30000009ff5c7230 */ /* 0x000fe20000004100 */
[-C--:B------:R-:W-:Y:S01]  /*6f70*/  F2FP.F16.E4M3.UNPACK_B R2, R148.reuse ;  /* 0x00000094ff02723e */ /* 0x080fe200020006ff */
[--C-:B------:R-:W-:Y:S01]  /*6f80*/  HADD2.F32 R95, -RZ, R8.reuse.H0_H0 ;  /* 0x20000008ff5f7230 */ /* 0x100fe20000004100 */
[----:B------:R-:W-:Y:S01]  /*6f90*/  F2FP.F16.E4M3.UNPACK_B R148, R148.H1 ;  /* 0x00000094ff94723e */ /* 0x000fe200030006ff */
[----:B------:R-:W-:Y:S01]  /*6fa0*/  HADD2.F32 R97, -RZ, R8.H1_H1 ;  /* 0x30000008ff617230 */ /* 0x000fe20000004100 */
[----:B------:R-:W-:Y:S01]  /*6fb0*/  F2FP.F16.E4M3.UNPACK_B R149, R149.H1 ;  /* 0x00000095ff95723e */ /* 0x000fe200030006ff */
[--C-:B------:R-:W-:Y:S01]  /*6fc0*/  HADD2.F32 R98, -RZ, R7.reuse.H0_H0 ;  /* 0x20000007ff627230 */ /* 0x100fe20000004100 */
[----:B------:R-:W-:Y:S01]  /*6fd0*/  F2FP.F16.E4M3.UNPACK_B R150, R150.H1 ;  /* 0x00000096ff96723e */ /* 0x000fe200030006ff */
[----:B------:R-:W-:Y:S01]  /*6fe0*/  HADD2.F32 R101, -RZ, R7.H1_H1 ;  /* 0x30000007ff657230 */ /* 0x000fe20000004100 */
[----:B------:R-:W-:Y:S01]  /*6ff0*/  F2FP.F16.E4M3.UNPACK_B R151, R151.H1 ;  /* 0x00000097ff97723e */ /* 0x000fe200030006ff */
[--C-:B------:R-:W-:Y:S01]  /*7000*/  HADD2.F32 R102, -RZ, R6.reuse.H0_H0 ;  /* 0x20000006ff667230 */ /* 0x100fe20000004100 */
[----:B------:R-:W-:Y:S01]  /*7010*/  F2FP.F16.E4M3.UNPACK_B R138, R163 ;  /* 0x000000a3ff8a723e */ /* 0x000fe200020006ff */
[----:B------:R-:W-:Y:S01]  /*7020*/  HADD2.F32 R105, -RZ, R6.H1_H1 ;  /* 0x30000006ff697230 */ /* 0x000fe20000004100 */
[----:B------:R-:W-:Y:S01]  /*7030*/  R2UR UR5, R207 ;  /* 0x00000000cf0572ca */ /* 0x000fe200000e0000 */
        /* <DEDUP_REMOVED lines=8> */
[----:B------:R-:W1:Y:S01]  /*70c0*/  LDTM.x64 R4, tmem[UR4+0x40] ;  /* 0x00004004000479ee */ /* 0x000e620008340000 */
[--C-:B------:R-:W-:Y:S01]  /*70d0*/  HADD2.F32 R0, -RZ, R2.reuse.H0_H0 ;  /* 0x20000002ff007230 */ /* 0x100fe20000004100 */
[----:B------:R-:W-:Y:S01]  /*70e0*/  NOP ;  /* 0x0000000000007918 */ /* 0x000fe20000000000 */
[----:B------:R-:W-:Y:S01]  /*70f0*/  HADD2.F32 R2, -RZ, R2.H1_H1 ;  /* 0x30000002ff027230 */ /* 0x000fe20000004100 */
[----:B------:R-:W-:Y:S01]  /*7100*/  UIADD3 UR5, UPT, UPT, UR5, 0xc0, URZ ;  /* 0x000000c005057890 */ /* 0x000fe2000fffe0ff */
[--C-:B------:R-:W-:Y:S01]  /*7110*/  HADD2.F32 R86, -RZ, R149.reuse.H1_H1 ;  /* 0x30000095ff567230 */ /* 0x100fe20000004100 */
[----:B------:R-:W-:Y:S01]  /*7120*/  F2FP.F16.E4M3.UNPACK_B R132, R161 ;  /* 0x000000a1ff84723e */ /* 0x000fe200020006ff */
[--C-:B------:R-:W-:Y:S01]  /*7130*/  HADD2.F32 R114, -RZ, R116.reuse.H0_H0 ;  /* 0x20000074ff727230 */ /* 0x100fe20000004100 */
[----:B------:R-:W-:Y:S01]  /*7140*/  UPRMT UR5, UR37, 0x654, UR5 ;  /* 0x0000065425057896 */ /* 0x000fe20008000005 */
[----:B------:R-:W-:Y:S01]  /*7150*/  HADD2.F32 R117, -RZ, R116.H1_H1 ;  /* 0x30000074ff757230 */ /* 0x000fe20000004100 */
[----:B------:R-:W-:Y:S01]  /*7160*/  F2FP.F16.E4M3.UNPACK_B R136, R162 ;  /* 0x000000a2ff88723e */ /* 0x000fe200020006ff */
[--C-:B------:R-:W-:Y:S01]  /*7170*/  HADD2.F32 R118, -RZ, R120.reuse.H0_H0 ;  /* 0x20000078ff767230 */ /* 0x100fe20000004100 */
[----:B------:R-:W-:Y:S01]  /*7180*/  F2FP.F16.E4M3.UNPACK_B R152, R152.H1 ;  /* 0x00000098ff98723e */ /* 0x000fe200030006ff */
[----:B------:R-:W-:Y:S01]  /*7190*/  HADD2.F32 R121, -RZ, R120.H1_H1 ;  /* 0x30000078ff797230 */ /* 0x000fe20000004100 */
[----:B------:R-:W-:Y:S01]  /*71a0*/  F2FP.F16.E4M3.UNPACK_B R153, R153.H1 ;  /* 0x00000099ff99723e */ /* 0x000fe200030006ff */
[--C-:B------:R-:W-:Y:S01]  /*71b0*/  HADD2.F32 R122, -RZ, R124.reuse.H0_H0 ;  /* 0x2000007cff7a7230 */ /* 0x100fe20000004100 */
[----:B------:R-:W-:Y:S01]  /*71c0*/  F2FP.F16.E4M3.UNPACK_B R154, R154.H1 ;  /* 0x0000009aff9a723e */ /* 0x000fe200030006ff */
[----:B-1----:R-:W-:Y:S01]  /*71d0*/  SYNCS.ARRIVE.TRANS64.RED.A1T0 RZ, [UR5], RZ ;  /* 0x000000ffffff79a7 */ /* 0x002fe20008100405 */
[----:B------:R-:W-:Y:S01]  /*71e0*/  HADD2.F32 R125, -RZ, R124.H1_H1 ;  /* 0x3000007cff7d7230 */ /* 0x000fe20000004100 */
[----:B------:R-:W-:Y:S01]  /*71f0*/  F2FP.F16.E4M3.UNPACK_B R155, R155.H1 ;  /* 0x0000009bff9b723e */ /* 0x000fe200030006ff */
[--C-:B------:R-:W-:Y:S01]  /*7200*/  HADD2.F32 R126, -RZ, R128.reuse.H0_H0 ;  /* 0x20000080ff7e7230 */ /* 0x100fe20000004100 */
[----:B------:R-:W-:Y:S01]  /*7210*/  F2FP.F16.E4M3.UNPACK_B R156, R156.H1 ;  /* 0x0000009cff9c723e */ /* 0x000fe200030006ff */
[----:B------:R-:W-:Y:S01]  /*7220*/  HADD2.F32 R129, -RZ, R128.H1_H1 ;  /* 0x30000080ff817230 */ /* 0x000fe20000004100 */
[----:B------:R-:W-:Y:S01]  /*7230*/  F2FP.F16.E4M3.UNPACK_B R157, R157.H1 ;  /* 0x0000009dff9d723e */ /* 0x000fe200030006ff */
[C---:B------:R-:W-:Y:S01]  /*7240*/  FMUL R4, R78.reuse, R4 ;  /* 0x000000044e047220 */ /* 0x040fe20000400000 */
[C---:B------:R-:W-:Y:S01]  /*7250*/  FMUL R5, R78.reuse, R5 ;  /* 0x000000054e057220 */ /* 0x040fe20000400000 */
[----:B------:R-:W-:Y:S02]  /*7260*/  HADD2.F32 R3, -RZ, R148.H0_H0 ;  /* 0x20000094ff037230 */ /* 0x000fe40000004100 */
        /* <DEDUP_REMOVED lines=9> */
[C---:B------:R-:W-:Y:S01]  /*7300*/  FMUL R2, R78.reuse, R21 ;  /* 0x000000154e027220 */ /* 0x040fe20000400000 */
[C---:B------:R-:W-:Y:S01]  /*7310*/  FMUL R21, R78.reuse, R28 ;  /* 0x0000001c4e157220 */ /* 0x040fe20000400000 */
[----:B------:R-:W-:Y:S02]  /*7320*/  HADD2.F32 R130, -RZ, R132.H0_H0 ;  /* 0x20000084ff827230 */ /* 0x000fe40000004100 */
[C---:B------:R-:W-:Y:S01]  /*7330*/  FMUL R6, R78.reuse, R6 ;  /* 0x000000064e067220 */ /* 0x040fe20000400000 */
[----:B------:R-:W-:Y:S02]  /*7340*/  HADD2.F32 R82, -RZ, R148.H1_H1 ;  /* 0x30000094ff527230 */ /* 0x000fe40000004100 */
[C---:B------:R-:W-:Y:S01]  /*7350*/  FMUL R7, R78.reuse, R7 ;  /* 0x000000074e077220 */ /* 0x040fe20000400000 */
[----:B------:R-:W-:Y:S02]  /*7360*/  HADD2.F32 R85, -RZ, R149.H0_H0 ;  /* 0x20000095ff557230 */ /* 0x000fe40000004100 */
[C---:B------:R-:W-:Y:S01]  /*7370*/  FFMA R6, R81.reuse, R3, R6 ;  /* 0x0000000351067223 */ /* 0x040fe20000000006 */
[----:B------:R-:W-:Y:S02]  /*7380*/  HADD2.F32 R133, -RZ, R132.H1_H1 ;  /* 0x30000084ff857230 */ /* 0x000fe40000004100 */
[C---:B------:R-:W-:Y:S01]  /*7390*/  FFMA R7, R81.reuse, R82, R7 ;  /* 0x0000005251077223 */ /* 0x040fe20000000007 */
[C---:B------:R-:W-:Y:S01]  /*73a0*/  FFMA R8, R81.reuse, R83, R8 ;  /* 0x0000005351087223 */ /* 0x040fe20000000008 */
[C---:B------:R-:W-:Y:S01]  /*73b0*/  FFMA R9, R81.reuse, R84, R9 ;  /* 0x0000005451097223 */ /* 0x040fe20000000009 */
[--C-:B------:R-:W-:Y:S02]  /*73c0*/  HADD2.F32 R82, -RZ, R138.reuse.H0_H0 ;  /* 0x2000008aff527230 */ /* 0x100fe40000004100 */
[C---:B------:R-:W-:Y:S01]  /*73d0*/  FMUL R10, R78.reuse, R10 ;  /* 0x0000000a4e0a7220 */ /* 0x040fe20000400000 */
[----:B------:R-:W-:Y:S02]  /*73e0*/  HADD2.F32 R83, -RZ, R138.H1_H1 ;  /* 0x3000008aff537230 */ /* 0x000fe40000004100 */
[C---:B------:R-:W-:Y:S01]  /*73f0*/  FMUL R11, R78.reuse, R11 ;  /* 0x0000000b4e0b7220 */ /* 0x040fe20000400000 */
[----:B------:R-:W-:Y:S02]  /*7400*/  HADD2.F32 R89, -RZ, R150.H0_H0 ;  /* 0x20000096ff597230 */ /* 0x000fe40000004100 */
[C---:B------:R-:W-:Y:S01]  /*7410*/  FFMA R10, R81.reuse, R85, R10 ;  /* 0x00000055510a7223 */ /* 0x040fe2000000000a */
[--C-:B------:R-:W-:Y:S02]  /*7420*/  HADD2.F32 R134, -RZ, R136.reuse.H0_H0 ;  /* 0x20000088ff867230 */ /* 0x100fe40000004100 */
[C---:B------:R-:W-:Y:S01]  /*7430*/  FFMA R11, R81.reuse, R86, R11 ;  /* 0x00000056510b7223 */ /* 0x040fe2000000000b */
[C---:B------:R-:W-:Y:S01]  /*7440*/  FFMA R12, R81.reuse, R87, R12 ;  /* 0x00000057510c7223 */ /* 0x040fe2000000000c */
[----:B------:R-:W-:Y:S01]  /*7450*/  FFMA R13, R81, R88, R13 ;  /* 0x00000058510d7223 */ /* 0x000fe2000000000d */
[----:B------:R-:W-:Y:S01]  /*7460*/  F2FP.SATFINITE.E4M3.F32.PACK_AB_MERGE_C R86, R7, R6, RZ ;  /* 0x000000060756723e */ /* 0x000fe200048070ff */
[C---:B------:R-:W-:Y:S01]  /*7470*/  FMUL R7, R78.reuse, R24 ;  /* 0x000000184e077220 */ /* 0x040fe20000400000 */
[----:B------:R-:W-:Y:S01]  /*7480*/  F2FP.SATFINITE.E4M3.F32.PACK_AB_MERGE_C R138, R11, R10, RZ ;  /* 0x0000000a0b8a723e */ /* 0x000fe200048070ff */
[C---:B------:R-:W-:Y:S01]  /*7490*/  FMUL R10, R78.reuse, R25 ;  /* 0x000000194e0a7220 */ /* 0x040fe20000400000 */
[C---:B------:R-:W-:Y:S01]  /*74a0*/  FMUL R25, R78.reuse, R32 ;  /* 0x000000204e197220 */ /* 0x040fe20000400000 */
[----:B------:R-:W-:Y:S02]  /*74b0*/  HADD2.F32 R137, -RZ, R136.H1_H1 ;  /* 0x30000088ff897230 */ /* 0x000fe40000004100 */
[C---:B------:R-:W-:Y:S01]  /*74c0*/  FMUL R14, R78.reuse, R14 ;  /* 0x0000000e4e0e7220 */ /* 0x040fe20000400000 */
[----:B------:R-:W-:Y:S02]  /*74d0*/  HADD2.F32 R90, -RZ, R150.H1_H1 ;  /* 0x30000096ff5a7230 */ /* 0x000fe40000004100 */
[C---:B------:R-:W-:Y:S01]  /*74e0*/  FMUL R15, R78.reuse, R15 ;  /* 0x0000000f4e0f7220 */ /* 0x040fe20000400000 */
[--C-:B------:R-:W-:Y:S02]  /*74f0*/  HADD2.F32 R93, -RZ, R151.reuse.H0_H0 ;  /* 0x20000097ff5d7230 */ /* 0x100fe40000004100 */
[C---:B------:R-:W-:Y:S01]  /*7500*/  FFMA R14, R81.reuse, R89, R14 ;  /* 0x00000059510e7223 */ /* 0x040fe2000000000e */
[----:B------:R-:W-:Y:S02]  /*7510*/  HADD2.F32 R94, -RZ, R151.H1_H1 ;  /* 0x30000097ff5e7230 */ /* 0x000fe40000004100 */
[C---:B------:R-:W-:Y:S01]  /*7520*/  FFMA R15, R81.reuse, R90, R15 ;  /* 0x0000005a510f7223 */ /* 0x040fe2000000000f */
[C---:B------:R-:W-:Y:S01]  /*7530*/  FFMA R16, R81.reuse, R91, R16 ;  /* 0x0000005b51107223 */ /* 0x040fe20000000010 */
[----:B------:R-:W-:Y:S01]  /*7540*/  FFMA R17, R81, R92, R17 ;  /* 0x0000005c51117223 */ /* 0x000fe20000000011 */
[C---:B------:R-:W-:Y:S01]  /*7550*/  FMUL R18, R78.reuse, R18 ;  /* 0x000000124e127220 */ /* 0x040fe20000400000 */
[C---:B------:R-:W-:Y:S01]  /*7560*/  FMUL R19, R78.reuse, R19 ;  /* 0x000000134e137220 */ /* 0x040fe20000400000 */
[--C-:B------:R-:W-:Y:S01]  /*7570*/  HADD2.F32 R96, -RZ, R152.reuse.H0_H0 ;  /* 0x20000098ff607230 */ /* 0x100fe20000004100 */
[----:B------:R-:W-:Y:S01]  /*7580*/  F2FP.SATFINITE.E4M3.F32.PACK_AB_MERGE_C R14, R15, R14, RZ ;  /* 0x0000000e0f0e723e */ /* 0x000fe200048070ff */
[C---:B------:R-:W-:Y:S01]  /*7590*/  FFMA R18, R81.reuse, R93, R18 ;  /* 0x0000005d51127223 */ /* 0x040fe20000000012 */
[C---:B------:R-:W-:Y:S01]  /*75a0*/  FFMA R19, R81.reuse, R94, R19 ;  /* 0x0000005e51137223 */ /* 0x040fe20000000013 */
[C---:B------:R-:W-:Y:S01]  /*75b0*/  FFMA R0, R81.reuse, R95, R0 ;  /* 0x0000005f51007223 */ /* 0x040fe20000000000 */
[----:B------:R-:W-:Y:S01]  /*75c0*/  FFMA R2, R81, R97, R2 ;  /* 0x0000006151027223 */ /* 0x000fe20000000002 */
[----:B------:R-:W-:Y:S02]  /*75d0*/  HADD2.F32 R99, -RZ, R152.H1_H1 ;  /* 0x30000098ff637230 */ /* 0x000fe40000004100 */
[C---:B------:R-:W-:Y:S01]  /*75e0*/  FMUL R3, R78.reuse, R22 ;  /* 0x000000164e037220 */ /* 0x040fe20000400000 */
[----:B------:R-:W-:Y:S01]  /*75f0*/  F2FP.SATFINITE.E4M3.F32.PACK_AB_MERGE_C R18, R19, R18, RZ ;  /* 0x000000121312723e */ /* 0x000fe200048070ff */
[C---:B------:R-:W-:Y:S01]  /*7600*/  FMUL R22, R78.reuse, R29 ;  /* 0x0000001d4e167220 */ /* 0x040fe20000400000 */
[C---:B------:R-:W-:Y:S01]  /*7610*/  FMUL R29, R78.reuse, R36 ;  /* 0x000000244e1d7220 */ /* 0x040fe20000400000 */
[C---:B------:R-:W-:Y:S01]  /*7620*/  FFMA R3, R81.reuse, R96, R3 ;  /* 0x0000006051037223 */ /* 0x040fe20000000003 */
[C---:B------:R-:W-:Y:S01]  /*7630*/  FMUL R6, R78.reuse, R23 ;  /* 0x000000174e067220 */ /* 0x040fe20000400000 */
[--C-:B------:R-:W-:Y:S02]  /*7640*/  HADD2.F32 R100, -RZ, R153.reuse.H0_H0 ;  /* 0x20000099ff647230 */ /* 0x100fe40000004100 */
[C---:B------:R-:W-:Y:S01]  /*7650*/  FMUL R11, R78.reuse, R26 ;  /* 0x0000001a4e0b7220 */ /* 0x040fe20000400000 */
[----:B------:R-:W-:Y:S02]  /*7660*/  HADD2.F32 R103, -RZ, R153.H1_H1 ;  /* 0x30000099ff677230 */ /* 0x000fe40000004100 */
[C---:B------:R-:W-:Y:S01]  /*7670*/  FFMA R6, R81.reuse, R99, R6 ;  /* 0x0000006351067223 */ /* 0x040fe20000000006 */
[C---:B------:R-:W-:Y:S01]  /*7680*/  FFMA R7, R81.reuse, R98, R7 ;  /* 0x0000006251077223 */ /* 0x040fe20000000007 */
[C---:B------:R-:W-:Y:S01]  /*7690*/  FFMA R10, R81.reuse, R101, R10 ;  /* 0x00000065510a7223 */ /* 0x040fe2000000000a */
[C---:B------:R-:W-:Y:S01]  /*76a0*/  FFMA R11, R81.reuse, R100, R11 ;  /* 0x00000064510b7223 */ /* 0x040fe2000000000b */
[----:B------:R-:W-:Y:S01]  /*76b0*/  FMUL R26, R78, R33 ;  /* 0x000000214e1a7220 */ /* 0x000fe20000400000 */
[----:B------:R-:W-:Y:S01]  /*76c0*/  F2FP.SATFINITE.E4M3.F32.PACK_AB_MERGE_C R3, R6, R3, RZ ;  /* 0x000000030603723e */ /* 0x000fe200048070ff */
[C---:B------:R-:W-:Y:S01]  /*76d0*/  FMUL R33, R78.reuse, R40 ;  /* 0x000000284e217220 */ /* 0x040fe20000400000 */
        /* <DEDUP_REMOVED lines=8> */
[C---:B------:R-:W-:Y:S01]  /*7760*/  FMUL R30, R78.reuse, R37 ;  /* 0x000000254e1e7220 */ /* 0x040fe20000400000 */
[C---:B------:R-:W-:Y:S01]  /*7770*/  FMUL R37, R78.reuse, R44 ;  /* 0x0000002c4e257220 */ /* 0x040fe20000400000 */
[C---:B------:R-:W-:Y:S01]  /*7780*/  FMUL R24, R78.reuse, R31 ;  /* 0x0000001f4e187220 */ /* 0x040fe20000400000 */
[----:B------:R-:W-:Y:S01]  /*7790*/  F2FP.F16.E4M3.UNPACK_B R158, R158.H1 ;  /* 0x0000009eff9e723e */ /* 0x000fe200030006ff */
[--C-:B------:R-:W-:Y:S02]  /*77a0*/  HADD2.F32 R108, -RZ, R155.reuse.H0_H0 ;  /* 0x2000009bff6c7230 */ /* 0x100fe40000004100 */
[----:B------:R-:W-:Y:S01]  /*77b0*/  FMUL R27, R78, R34 ;  /* 0x000000224e1b7220 */ /* 0x000fe20000400000 */
[----:B------:R-:W-:Y:S02]  /*77c0*/  HADD2.F32 R111, -RZ, R155.H1_H1 ;  /* 0x3000009bff6f7230 */ /* 0x000fe40000004100 */
[C---:B------:R-:W-:Y:S01]  /*77d0*/  FFMA R24, R81.reuse, R107, R24 ;  /* 0x0000006b51187223 */ /* 0x040fe20000000018 */
[----:B------:R-:W-:Y:S01]  /*77e0*/  F2FP.F16.E4M3.UNPACK_B R159, R159.H1 ;  /* 0x0000009fff9f723e */ /* 0x000fe200030006ff */
[C---:B------:R-:W-:Y:S01]  /*77f0*/  FFMA R25, R81.reuse, R106, R25 ;  /* 0x0000006a51197223 */ /* 0x040fe20000000019 */
[C---:B------:R-:W-:Y:S01]  /*7800*/  FFMA R26, R81.reuse, R109, R26 ;  /* 0x0000006d511a7223 */ /* 0x040fe2000000001a */
[----:B------:R-:W-:Y:S01]  /*7810*/  F2FP.F16.E4M3.UNPACK_B R160, R160.H1 ;  /* 0x000000a0ffa0723e */ /* 0x000fe200030006ff */
[C---:B------:R-:W-:Y:S01]  /*7820*/  FFMA R27, R81.reuse, R108, R27 ;  /* 0x0000006c511b7223 */ /* 0x040fe2000000001b */
[----:B------:R-:W-:Y:S01]  /*7830*/  F2FP.SATFINITE.E4M3.F32.PACK_AB_MERGE_C R6, R24, R23, RZ ;  /* 0x000000171806723e */ /* 0x000fe200048070ff */
[C---:B------:R-:W-:Y:S01]  /*7840*/  FMUL R34, R78.reuse, R41 ;  /* 0x000000294e227220 */ /* 0x040fe20000400000 */
[C---:B------:R-:W-:Y:S01]  /*7850*/  FMUL R41, R78.reuse, R48 ;  /* 0x000000304e297220 */ /* 0x040fe20000400000 */
[----:B------:R-:W-:Y:S01]  /*7860*/  FMUL R28, R78, R35 ;  /* 0x000000234e1c7220 */ /* 0x000fe20000400000 */
[----:B------:R-:W-:Y:S01]  /*7870*/  F2FP.F16.E4M3.UNPACK_B R161, R161.H1 ;  /* 0x000000a1ffa1723e */ /* 0x000fe200030006ff */
[--C-:B------:R-:W-:Y:S01]  /*7880*/  HADD2.F32 R112, -RZ, R156.reuse.H0_H0 ;  /* 0x2000009cff707230 */ /* 0x100fe20000004100 */
[----:B------:R-:W-:Y:S01]  /*7890*/  F2FP.SATFINITE.E4M3.F32.PACK_AB_MERGE_C R6, R22, R21, R6 ;  /* 0x000000151606723e */ /* 0x000fe20004807006 */
[C---:B------:R-:W-:Y:S01]  /*78a0*/  FFMA R28, R81.reuse, R111, R28 ;  /* 0x0000006f511c7223 */ /* 0x040fe2000000001c */
[C---:B------:R-:W-:Y:S01]  /*78b0*/  FFMA R29, R81.reuse, R110, R29 ;  /* 0x0000006e511d7223 */ /* 0x040fe2000000001d */
[C---:B------:R-:W-:Y:S01]  /*78c0*/  FFMA R30, R81.reuse, R113, R30 ;  /* 0x00000071511e7223 */ /* 0x040fe2000000001e */
[----:B------:R-:W-:Y:S02]  /*78d0*/  HADD2.F32 R115, -RZ, R156.H1_H1 ;  /* 0x3000009cff737230 */ /* 0x000fe40000004100 */
[C---:B------:R-:W-:Y:S01]  /*78e0*/  FMUL R31, R78.reuse, R38 ;  /* 0x000000264e1f7220 */ /* 0x040fe20000400000 */
[----:B------:R-:W-:Y:S01]  /*78f0*/  F2FP.F16.E4M3.UNPACK_B R162, R162.H1 ;  /* 0x000000a2ffa2723e */ /* 0x000fe200030006ff */
[C---:B------:R-:W-:Y:S01]  /*7900*/  FMUL R38, R78.reuse, R45 ;  /* 0x0000002d4e267220 */ /* 0x040fe20000400000 */
[C---:B------:R-:W-:Y:S01]  /*7910*/  FMUL R45, R78.reuse, R52 ;  /* 0x000000344e2d7220 */ /* 0x040fe20000400000 */
[----:B------:R-:W-:Y:S01]  /*7920*/  F2FP.F16.E4M3.UNPACK_B R163, R163.H1 ;  /* 0x000000a3ffa3723e */ /* 0x000fe200030006ff */
[----:B------:R-:W-:Y:S01]  /*7930*/  FFMA R31, R81, R112, R31 ;  /* 0x00000070511f7223 */ /* 0x000fe2000000001f */
[----:B------:R-:W-:Y:S01]  /*7940*/  FMUL R52, R78, R59 ;  /* 0x0000003b4e347220 */ /* 0x000fe20000400000 */
[----:B------:R-:W-:Y:S01]  /*7950*/  IADD3 R76, PT, PT, R76, 0x1, RZ ;  /* 0x000000014c4c7810 */ /* 0x000fe20007ffe0ff */
[C---:B------:R-:W-:Y:S01]  /*7960*/  FMUL R59, R78.reuse, R66 ;  /* 0x000000424e3b7220 */ /* 0x040fe20000400000 */
[----:B------:R-:W-:Y:S01]  /*7970*/  F2FP.SATFINITE.E4M3.F32.PACK_AB_MERGE_C R66, R13, R12, R14 ;  /* 0x0000000c0d42723e */ /* 0x000fe2000480700e */
[C---:B------:R-:W-:Y:S01]  /*7980*/  FMUL R32, R78.reuse, R39 ;  /* 0x000000274e207220 */ /* 0x040fe20000400000 */
[--C-:B------:R-:W-:Y:S02]  /*7990*/  HADD2.F32 R116, -RZ, R157.reuse.H0_H0 ;  /* 0x2000009dff747230 */ /* 0x100fe40000004100 */
[C---:B------:R-:W-:Y:S01]  /*79a0*/  FMUL R35, R78.reuse, R42 ;  /* 0x0000002a4e237220 */ /* 0x040fe20000400000 */
[----:B------:R-:W-:Y:S02]  /*79b0*/  HADD2.F32 R119, -RZ, R157.H1_H1 ;  /* 0x3000009dff777230 */ /* 0x000fe40000004100 */
[C---:B------:R-:W-:Y:S01]  /*79c0*/  FFMA R32, R81.reuse, R115, R32 ;  /* 0x0000007351207223 */ /* 0x040fe20000000020 */
[----:B------:R-:W-:Y:S01]  /*79d0*/  FMUL R36, R78, R43 ;  /* 0x0000002b4e247220 */ /* 0x000fe20000400000 */
[C---:B------:R-:W-:Y:S01]  /*79e0*/  FFMA R33, R81.reuse, R114, R33 ;  /* 0x0000007251217223 */ /* 0x040fe20000000021 */
[C---:B------:R-:W-:Y:S01]  /*79f0*/  FFMA R34, R81.reuse, R117, R34 ;  /* 0x0000007551227223 */ /* 0x040fe20000000022 */
[--C-:B------:R-:W-:Y:S01]  /*7a00*/  HADD2.F32 R120, -RZ, R158.reuse.H0_H0 ;  /* 0x2000009eff787230 */ /* 0x100fe20000004100 */
[----:B------:R-:W-:Y:S01]  /*7a10*/  F2FP.SATFINITE.E4M3.F32.PACK_AB_MERGE_C R32, R32, R31, RZ ;  /* 0x0000001f2020723e */ /* 0x000fe200048070ff */
[C---:B------:R-:W-:Y:S01]  /*7a20*/  FFMA R35, R81.reuse, R116, R35 ;  /* 0x0000007451237223 */ /* 0x040fe20000000023 */
[----:B------:R-:W-:Y:S02]  /*7a30*/  HADD2.F32 R123, -RZ, R158.H1_H1 ;  /* 0x3000009eff7b7230 */ /* 0x000fe40000004100 */
[----:B------:R-:W-:Y:S01]  /*7a40*/  FMUL R39, R78, R46 ;  /* 0x0000002e4e277220 */ /* 0x000fe20000400000 */
[----:B------:R-:W-:Y:S01]  /*7a50*/  F2FP.SATFINITE.E4M3.F32.PACK_AB_MERGE_C R32, R30, R29, R32 ;  /* 0x0000001d1e20723e */ /* 0x000fe20004807020 */
[C---:B------:R-:W-:Y:S01]  /*7a60*/  FFMA R36, R81.reuse, R119, R36 ;  /* 0x0000007751247223 */ /* 0x040fe20000000024 */
[C---:B------:R-:W-:Y:S01]  /*7a70*/  FMUL R40, R78.reuse, R47 ;  /* 0x0000002f4e287220 */ /* 0x040fe20000400000 */
[C---:B------:R-:W-:Y:S01]  /*7a80*/  FFMA R37, R81.reuse, R118, R37 ;  /* 0x0000007651257223 */ /* 0x040fe20000000025 */
[C---:B------:R-:W-:Y:S01]  /*7a90*/  FFMA R38, R81.reuse, R121, R38 ;  /* 0x0000007951267223 */ /* 0x040fe20000000026 */
[C---:B------:R-:W-:Y:S01]  /*7aa0*/  FMUL R42, R78.reuse, R49 ;  /* 0x000000314e2a7220 */ /* 0x040fe20000400000 */
[--C-:B------:R-:W-:Y:S02]  /*7ab0*/  HADD2.F32 R124, -RZ, R159.reuse.H0_H0 ;  /* 0x2000009fff7c7230 */ /* 0x100fe40000004100 */
[C---:B------:R-:W-:Y:S01]  /*7ac0*/  FFMA R39, R81.reuse, R120, R39 ;  /* 0x0000007851277223 */ /* 0x040fe20000000027 */
[----:B------:R-:W-:Y:S02]  /*7ad0*/  HADD2.F32 R127, -RZ, R159.H1_H1 ;  /* 0x3000009fff7f7230 */ /* 0x000fe40000004100 */
[C---:B------:R-:W-:Y:S01]  /*7ae0*/  FMUL R43, R78.reuse, R50 ;  /* 0x000000324e2b7220 */ /* 0x040fe20000400000 */
[C---:B------:R-:W-:Y:S01]  /*7af0*/  FFMA R40, R81.reuse, R123, R40 ;  /* 0x0000007b51287223 */ /* 0x040fe20000000028 */
[C---:B------:R-:W-:Y:S01]  /*7b00*/  FMUL R44, R78.reuse, R51 ;  /* 0x000000334e2c7220 */ /* 0x040fe20000400000 */
[C---:B------:R-:W-:Y:S01]  /*7b10*/  FFMA R41, R81.reuse, R122, R41 ;  /* 0x0000007a51297223 */ /* 0x040fe20000000029 */
[C---:B------:R-:W-:Y:S01]  /*7b20*/  FMUL R50, R78.reuse, R57 ;  /* 0x000000394e327220 */ /* 0x040fe20000400000 */
[C---:B------:R-:W-:Y:S01]  /*7b30*/  FMUL R57, R78.reuse, R64 ;  /* 0x000000404e397220 */ /* 0x040fe20000400000 */
[----:B------:R-:W-:Y:S01]  /*7b40*/  FFMA R42, R81, R125, R42 ;  /* 0x0000007d512a7223 */ /* 0x000fe2000000002a */
[C---:B------:R-:W-:Y:S01]  /*7b50*/  FMUL R46, R78.reuse, R53 ;  /* 0x000000354e2e7220 */ /* 0x040fe20000400000 */
[--C-:B------:R-:W-:Y:S01]  /*7b60*/  HADD2.F32 R128, -RZ, R160.reuse.H0_H0 ;  /* 0x200000a0ff807230 */ /* 0x100fe20000004100 */
[----:B------:R-:W-:Y:S01]  /*7b70*/  F2FP.SATFINITE.E4M3.F32.PACK_AB_MERGE_C R64, R5, R4, R86 ;  /* 0x000000040540723e */ /* 0x000fe20004807056 */
[C---:B------:R-:W-:Y:S01]  /*7b80*/  FMUL R51, R78.reuse, R58 ;  /* 0x0000003a4e337220 */ /* 0x040fe20000400000 */
[C---:B------:R-:W-:Y:S01]  /*7b90*/  FMUL R53, R78.reuse, R60 ;  /* 0x0000003c4e357220 */ /* 0x040fe20000400000 */
[C---:B------:R-:W-:Y:S01]  /*7ba0*/  FFMA R43, R81.reuse, R124, R43 ;  /* 0x0000007c512b7223 */ /* 0x040fe2000000002b */
[----:B------:R-:W-:Y:S02]  /*7bb0*/  HADD2.F32 R131, -RZ, R160.H1_H1 ;  /* 0x300000a0ff837230 */ /* 0x000fe40000004100 */
[C---:B------:R-:W-:Y:S01]  /*7bc0*/  FMUL R47, R78.reuse, R54 ;  /* 0x000000364e2f7220 */ /* 0x040fe20000400000 */
[C---:B------:R-:W-:Y:S01]  /*7bd0*/  FMUL R58, R78.reuse, R65 ;  /* 0x000000414e3a7220 */ /* 0x040fe20000400000 */
[----:B------:R-:W-:Y:S01]  /*7be0*/  FMUL R60, R78, R67 ;  /* 0x000000434e3c7220 */ /* 0x000fe20000400000 */
[----:B------:R-:W-:Y:S01]  /*7bf0*/  F2FP.SATFINITE.E4M3.F32.PACK_AB_MERGE_C R5, R20, R11, RZ ;  /* 0x0000000b1405723e */ /* 0x000fe200048070ff */
[----:B------:R-:W-:Y:S01]  /*7c00*/  FFMA R44, R81, R127, R44 ;  /* 0x0000007f512c7223 */ /* 0x000fe2000000002c */
[C---:B------:R-:W-:Y:S01]  /*7c10*/  FMUL R48, R78.reuse, R55 ;  /* 0x000000374e307220 */ /* 0x040fe20000400000 */
[----:B------:R-:W-:Y:S01]  /*7c20*/  F2FP.SATFINITE.E4M3.F32.PACK_AB_MERGE_C R65, R9, R8, R138 ;  /* 0x000000080941723e */ /* 0x000fe2000480708a */
[----:B------:R-:W-:Y:S01]  /*7c30*/  FFMA R45, R81, R126, R45 ;  /* 0x0000007e512d7223 */ /* 0x000fe2000000002d */
[----:B------:R-:W-:Y:S01]  /*7c40*/  F2FP.SATFINITE.E4M3.F32.PACK_AB_MERGE_C R67, R17, R16, R18 ;  /* 0x000000101143723e */ /* 0x000fe20004807012 */
[----:B------:R-:W-:Y:S01]  /*7c50*/  FMUL R49, R78, R56 ;  /* 0x000000384e317220 */ /* 0x000fe20000400000 */
[C---:B------:R-:W-:Y:S01]  /*7c60*/  FFMA R46, R81.reuse, R129, R46 ;  /* 0x00000081512e7223 */ /* 0x040fe2000000002e */
[--C-:B------:R-:W-:Y:S02]  /*7c70*/  HADD2.F32 R132, -RZ, R161.reuse.H0_H0 ;  /* 0x200000a1ff847230 */ /* 0x100fe40000004100 */
[C---:B------:R-:W-:Y:S01]  /*7c80*/  FFMA R47, R81.reuse, R128, R47 ;  /* 0x00000080512f7223 */ /* 0x040fe2000000002f */
[----:B------:R1:W-:Y:S01]  /*7c90*/  STS.128 [R172+UR49+0x6200], R64 ;  /* 0x00620040ac007988 */ /* 0x0003e20008000c31 */
[----:B------:R-:W-:Y:S01]  /*7ca0*/  HADD2.F32 R135, -RZ, R161.H1_H1 ;  /* 0x300000a1ff877230 */ /* 0x000fe20000004100 */
[----:B------:R-:W-:Y:S01]  /*7cb0*/  F2FP.SATFINITE.E4M3.F32.PACK_AB_MERGE_C R5, R10, R7, R5 ;  /* 0x000000070a05723e */ /* 0x000fe20004807005 */
[C---:B------:R-:W-:Y:S01]  /*7cc0*/  FFMA R48, R81.reuse, R131, R48 ;  /* 0x0000008351307223 */ /* 0x040fe20000000030 */
[----:B------:R-:W-:Y:S01]  /*7cd0*/  F2FP.SATFINITE.E4M3.F32.PACK_AB_MERGE_C R7, R28, R27, RZ ;  /* 0x0000001b1c07723e */ /* 0x000fe200048070ff */
        /* <DEDUP_REMOVED lines=8> */
[----:B------:R-:W-:Y:S01]  /*7d60*/  FMUL R56, R78, R63 ;  /* 0x0000003f4e387220 */ /* 0x000fe20000400000 */
[----:B------:R-:W-:Y:S01]  /*7d70*/  F2FP.SATFINITE.E4M3.F32.PACK_AB_MERGE_C R4, R2, R0, R3 ;  /* 0x000000000204723e */ /* 0x000fe20004807003 */
[C---:B------:R-:W-:Y:S01]  /*7d80*/  FFMA R53, R81.reuse, R134, R53 ;  /* 0x0000008651357223 */ /* 0x040fe20000000035 */
[----:B------:R-:W-:Y:S01]  /*7d90*/  F2FP.SATFINITE.E4M3.F32.PACK_AB_MERGE_C R7, R26, R25, R7 ;  /* 0x000000191a07723e */ /* 0x000fe20004807007 */
[C---:B------:R-:W-:Y:S01]  /*7da0*/  FFMA R54, R81.reuse, R137, R54 ;  /* 0x0000008951367223 */ /* 0x040fe20000000036 */
[--C-:B------:R-:W-:Y:S02]  /*7db0*/  HADD2.F32 R84, -RZ, R163.reuse.H0_H0 ;  /* 0x200000a3ff547230 */ /* 0x100fe40000004100 */
[C---:B------:R-:W-:Y:S01]  /*7dc0*/  FFMA R55, R81.reuse, R136, R55 ;  /* 0x0000008851377223 */ /* 0x040fe20000000037 */
[----:B------:R-:W-:Y:S01]  /*7dd0*/  HADD2.F32 R85, -RZ, R163.H1_H1 ;  /* 0x300000a3ff557230 */ /* 0x000fe20000004100 */
[----:B------:R1:W-:Y:S01]  /*7de0*/  STS.128 [R204+0x6010], R4 ;  /* 0x00601004cc007388 */ /* 0x0003e20000000c00 */
[----:B------:R-:W-:Y:S01]  /*7df0*/  F2FP.SATFINITE.E4M3.F32.PACK_AB_MERGE_C R35, R36, R35, RZ ;  /* 0x000000232423723e */ /* 0x000fe200048070ff */
[C---:B------:R-:W-:Y:S01]  /*7e00*/  FFMA R56, R81.reuse, R139, R56 ;  /* 0x0000008b51387223 */ /* 0x040fe20000000038 */
[----:B------:R-:W-:Y:S01]  /*7e10*/  F2FP.SATFINITE.E4M3.F32.PACK_AB_MERGE_C R39, R40, R39, RZ ;  /* 0x000000272827723e */ /* 0x000fe200048070ff */
[C---:B------:R-:W-:Y:S01]  /*7e20*/  FFMA R57, R81.reuse, R82, R57 ;  /* 0x0000005251397223 */ /* 0x040fe20000000039 */
[----:B------:R-:W-:Y:S01]  /*7e30*/  F2FP.SATFINITE.E4M3.F32.PACK_AB_MERGE_C R43, R44, R43, RZ ;  /* 0x0000002b2c2b723e */ /* 0x000fe200048070ff */
[C---:B------:R-:W-:Y:S01]  /*7e40*/  FFMA R58, R81.reuse, R83, R58 ;  /* 0x00000053513a7223 */ /* 0x040fe2000000003a */
[C---:B------:R-:W-:Y:S01]  /*7e50*/  FFMA R59, R81.reuse, R84, R59 ;  /* 0x00000054513b7223 */ /* 0x040fe2000000003b */
[----:B------:R-:W-:Y:S01]  /*7e60*/  F2FP.SATFINITE.E4M3.F32.PACK_AB_MERGE_C R33, R34, R33, R35 ;  /* 0x000000212221723e */ /* 0x000fe20004807023 */
        /* <DEDUP_REMOVED lines=11> */
[----:B------:R-:W-:Y:S05]  /*7f20*/  F2FP.SATFINITE.E4M3.F32.PACK_AB_MERGE_C R51, R58, R57, R59 ;  /* 0x000000393a33723e */ /* 0x000fea000480703b */
        /* <DEDUP_REMOVED lines=9> */
[----:B------:R-:W-:Y:S02]  /*7fc0*/  UIADD3 UR8, UP0, UPT, UR52, 0x680, URZ ;  /* 0x0000068034087890 */ /* 0x000fe4000ff1e0ff */
[----:B------:R-:W-:Y:S02]  /*7fd0*/  UIADD3 UR5, UPT, UPT, UR41, 0x40, URZ ;  /* 0x0000004029057890 */ /* 0x000fe4000fffe0ff */
[----:B------:R-:W-:Y:S02]  /*7fe0*/  UIADD3 UR4, UPT, UPT, UR49, 0x6200, URZ ;  /* 0x0000620031047890 */ /* 0x000fe4000fffe0ff */
[----:B------:R-:W-:Y:S01]  /*7ff0*/  UIADD3.X UR9, UPT, UPT, URZ, UR53, URZ, UP0, !UPT ;  /* 0x00000035ff097290 */ /* 0x000fe200087fe4ff */
[----:B------:R-:W-:Y:S01]  /*8000*/  UMOV UR6, UR42 ;  /* 0x0000002a00067c82 */ /* 0x000fe20008000000 */
[----:B------:R-:W-:Y:S07]  /*8010*/  UMOV UR7, UR36 ;  /* 0x0000002400077c82 */ /* 0x000fee0008000000 */
[----:B------:R2:W-:Y:S01]  /*8020*/  UTMASTG.3D [UR4], [UR8] ;  /* 0x00000004080073b5 */ /* 0x0005e20008010000 */
[----:B------:R0:W-:Y:S01]  /*8030*/  UTMACMDFLUSH ;  /* 0x00000000000079b7 */ /* 0x0001e20000000000 */
[----:B--2---:R-:W-:Y:S04]  /*8040*/  DEPBAR.LE SB0, 0x1 ;  /* 0x000080400000791a */ /* 0x004fe80000000000 */
.L_x_105:
[----:B------:R-:W-:Y:S05]  /*8050*/  BSYNC.RECONVERGENT B0 ;  /* 0x0000000000007941 */ /* 0x000fea0003800200 */
.L_x_104:
[----:B------:R-:W-:Y:S01]  /*8060*/  BAR.SYNC.DEFER_BLOCKING 0x1, 0x80 ;  /* 0x0042000000007b1d */ /* 0x000fe20000010000 */
[----:B------:R-:W-:Y:S01]  /*8070*/  ISETP.NE.AND P2, PT, R194, RZ, PT ;  /* 0x000000ffc200720c */ /* 0x000fe20003f45270 */
[----:B------:R-:W-:Y:S01]  /*8080*/  IMAD.IADD R20, R75, 0x1, R147 ;  /* 0x000000014b147824 */ /* 0x000fe200078e0293 */
[----:B------:R-:W-:Y:S01]  /*8090*/  ISETP.NE.AND P0, PT, R195, 0x2, PT ;  /* 0x00000002c300780c */ /* 0x000fe20003f05270 */
[----:B------:R-:W-:Y:S01]  /*80a0*/  IMAD.IADD R21, R77, 0x1, R170 ;  /* 0x000000014d157824 */ /* 0x000fe200078e02aa */
[----:B------:R-:W-:Y:S02]  /*80b0*/  ISETP.NE.AND P1, PT, R76, 0x4, PT ;  /* 0x000000044c00780c */ /* 0x000fe40003f25270 */
[----:B------:R-:W-:Y:S02]  /*80c0*/  SEL R3, RZ, 0x1, P0 ;  /* 0x00000001ff037807 */ /* 0x000fe40000000000 */
[----:B------:R-:W-:Y:S02]  /*80d0*/  SEL R0, RZ, 0x1, P1 ;  /* 0x00000001ff007807 */ /* 0x000fe40000800000 */
[----:B------:R-:W-:Y:S02]  /*80e0*/  LOP3.LUT R182, R182, R3, RZ, 0x3c, !PT ;  /* 0x00000003b6b67212 */ /* 0x000fe400078e3cff */
[----:B------:R-:W-:Y:S02]  /*80f0*/  LOP3.LUT R183, R183, R0, RZ, 0x3c, !PT ;  /* 0x00000000b7b77212 */ /* 0x000fe400078e3cff */
[----:B------:R-:W-:Y:S02]  /*8100*/  @P2 R2UR UR36, R179 ;  /* 0x00000000b32422ca */ /* 0x000fe400000e0000 */
[----:B------:R-:W-:Y:S02]  /*8110*/  SEL R195, R195, RZ, P0 ;  /* 0x000000ffc3c37207 */ /* 0x000fe40000000000 */
[----:B------:R-:W-:Y:S01]  /*8120*/  SEL R76, R76, RZ, P1 ;  /* 0x000000ff4c4c7207 */ /* 0x000fe20000800000 */
[----:B------:R-:W-:Y:S10]  /*8130*/  @P2 BRA `(.L_x_106) ;  /* 0xffffffc400bc2947 */ /* 0x000ff4000383ffff */
[----:B------:R-:W-:Y:S05]  /*8140*/  EXIT ;  /* 0x000000000000794d */ /* 0x000fea0003800000 */
.L_x_19:
[----:B--2---:R2:W1:Y:S02]  /*8150*/  SYNCS.PHASECHK.TRANS64.TRYWAIT P0, [R3+URZ+0xf0], R2 ;  /* 0x0000f002030075a7 */ /* 0x00446400080011ff */
[----:B-1----:R-:W-:Y:S05]  /*8160*/  @!P0 NANOSLEEP.SYNCS 0x989680 ;  /* 0x009896800000895d */ /* 0x002fea0003900000 */
[----:B------:R-:W1:Y:S02]  /*8170*/  @!P0 SYNCS.PHASECHK.TRANS64 P0, [R3+URZ+0xf0], R2 ;  /* 0x0000f002030085a7 */ /* 0x000e6400080010ff */
[----:B-1----:R-:W-:Y:S05]  /*8180*/  @!P0 BRA `(.L_x_19) ;  /* 0xfffffffc00f08947 */ /* 0x002fea000383ffff */
[----:B------:R-:W-:Y:S05]  /*8190*/  BRA `(.L_x_107) ;  /* 0xffffff9400087947 */ /* 0x000fea000383ffff */
.L_x_22:
[----:B-1----:R-:W-:-:S07]  /*81a0*/  MOV R2, UR33 ;  /* 0x0000002100027c02 */ /* 0x002fce0008000f00 */
.L_x_108:
[----:B-1----:R1:W2:Y:S02]  /*81b0*/  SYNCS.PHASECHK.TRANS64.TRYWAIT P0, [R2+URZ+0x28], R5 ;  /* 0x00002805020075a7 */ /* 0x0022a400080011ff */
[----:B--2---:R-:W-:Y:S05]  /*81c0*/  @!P0 NANOSLEEP.SYNCS 0x989680 ;  /* 0x009896800000895d */ /* 0x004fea0003900000 */
[----:B------:R-:W2:Y:S02]  /*81d0*/  @!P0 SYNCS.PHASECHK.TRANS64 P0, [R2+URZ+0x28], R5 ;  /* 0x00002805020085a7 */ /* 0x000ea400080010ff */
[----:B--2---:R-:W-:Y:S05]  /*81e0*/  @!P0 BRA `(.L_x_108) ;  /* 0xfffffffc00f08947 */ /* 0x004fea000383ffff */
[----:B------:R-:W-:Y:S05]  /*81f0*/  BRA `(.L_x_21) ;  /* 0xffffff9400587947 */ /* 0x000fea000383ffff */
.L_x_28:
[----:B-1----:R-:W-:-:S07]  /*8200*/  MOV R2, UR17 ;  /* 0x0000001100027c02 */ /* 0x002fce0008000f00 */
.L_x_109:
[----:B-1----:R1:W2:Y:S02]  /*8210*/  SYNCS.PHASECHK.TRANS64.TRYWAIT P0, [R2+URZ+0x28], R5 ;  /* 0x00002805020075a7 */ /* 0x0022a400080011ff */
[----:B--2---:R-:W-:Y:S05]  /*8220*/  @!P0 NANOSLEEP.SYNCS 0x989680 ;  /* 0x009896800000895d */ /* 0x004fea0003900000 */
[----:B------:R-:W2:Y:S02]  /*8230*/  @!P0 SYNCS.PHASECHK.TRANS64 P0, [R2+URZ+0x28], R5 ;  /* 0x00002805020085a7 */ /* 0x000ea400080010ff */
[----:B--2---:R-:W-:Y:S05]  /*8240*/  @!P0 BRA `(.L_x_109) ;  /* 0xfffffffc00f08947 */ /* 0x004fea000383ffff */
[----:B------:R-:W-:Y:S05]  /*8250*/  BRA `(.L_x_27) ;  /* 0xffffff9400fc7947 */ /* 0x000fea000383ffff */
.L_x_32:
[----:B-1----:R1:W2:Y:S02]  /*8260*/  SYNCS.PHASECHK.TRANS64.TRYWAIT P0, [R2+URZ+0x80], R3 ;  /* 0x00008003020075a7 */ /* 0x0022a400080011ff */
[----:B--2---:R-:W-:Y:S05]  /*8270*/  @!P0 NANOSLEEP.SYNCS 0x989680 ;  /* 0x009896800000895d */ /* 0x004fea0003900000 */
[----:B------:R-:W2:Y:S02]  /*8280*/  @!P0 SYNCS.PHASECHK.TRANS64 P0, [R2+URZ+0x80], R3 ;  /* 0x00008003020085a7 */ /* 0x000ea400080010ff */
[----:B--2---:R-:W-:Y:S05]  /*8290*/  @!P0 BRA `(.L_x_32) ;  /* 0xfffffffc00f08947 */ /* 0x004fea000383ffff */
[----:B------:R-:W-:Y:S05]  /*82a0*/  BRA `(.L_x_110) ;  /* 0xffffff9800887947 */ /* 0x000fea000383ffff */
.L_x_36:
[----:B----4-:R-:W-:-:S07]  /*82b0*/  MOV R0, UR5 ;  /* 0x0000000500007c02 */ /* 0x010fce0008000f00 */
.L_x_111:
[----:B-1----:R1:W2:Y:S02]  /*82c0*/  SYNCS.PHASECHK.TRANS64.TRYWAIT P0, [R0+URZ], R3 ;  /* 0x00000003000075a7 */ /* 0x0022a400080011ff */
[----:B--2---:R-:W-:Y:S05]  /*82d0*/  @!P0 NANOSLEEP.SYNCS 0x989680 ;  /* 0x009896800000895d */ /* 0x004fea0003900000 */
[----:B------:R-:W2:Y:S02]  /*82e0*/  @!P0 SYNCS.PHASECHK.TRANS64 P0, [R0+URZ], R3 ;  /* 0x00000003000085a7 */ /* 0x000ea400080010ff */
[----:B--2---:R-:W-:Y:S05]  /*82f0*/  @!P0 BRA `(.L_x_111) ;  /* 0xfffffffc00f08947 */ /* 0x004fea000383ffff */
[----:B------:R-:W-:Y:S05]  /*8300*/  BRA `(.L_x_112) ;  /* 0xffffff9c00f87947 */ /* 0x000fea000383ffff */
.L_x_37:
[----:B----4-:R-:W-:-:S07]  /*8310*/  MOV R0, UR5 ;  /* 0x0000000500007c02 */ /* 0x010fce0008000f00 */
.L_x_113:
[----:B-1----:R1:W2:Y:S02]  /*8320*/  SYNCS.PHASECHK.TRANS64.TRYWAIT P0, [R0+URZ], R3 ;  /* 0x00000003000075a7 */ /* 0x0022a400080011ff */
[----:B--2---:R-:W-:Y:S05]  /*8330*/  @!P0 NANOSLEEP.SYNCS 0x989680 ;  /* 0x009896800000895d */ /* 0x004fea0003900000 */
[----:B------:R-:W2:Y:S02]  /*8340*/  @!P0 SYNCS.PHASECHK.TRANS64 P0, [R0+URZ], R3 ;  /* 0x00000003000085a7 */ /* 0x000ea400080010ff */
[----:B--2---:R-:W-:Y:S05]  /*8350*/  @!P0 BRA `(.L_x_113) ;  /* 0xfffffffc00f08947 */ /* 0x004fea000383ffff */
[----:B------:R-:W-:Y:S05]  /*8360*/  BRA `(.L_x_114) ;  /* 0xffffffa000047947 */ /* 0x000fea000383ffff */
.L_x_38:
[----:B----4-:R-:W-:-:S07]  /*8370*/  MOV R0, UR5 ;  /* 0x0000000500007c02 */ /* 0x010fce0008000f00 */
.L_x_115:
[----:B-1----:R1:W2:Y:S02]  /*8380*/  SYNCS.PHASECHK.TRANS64.TRYWAIT P0, [R0+URZ], R3 ;  /* 0x00000003000075a7 */ /* 0x0022a400080011ff */
[----:B--2---:R-:W-:Y:S05]  /*8390*/  @!P0 NANOSLEEP.SYNCS 0x989680 ;  /* 0x009896800000895d */ /* 0x004fea0003900000 */
[----:B------:R-:W2:Y:S02]  /*83a0*/  @!P0 SYNCS.PHASECHK.TRANS64 P0, [R0+URZ], R3 ;  /* 0x00000003000085a7 */ /* 0x000ea400080010ff */
[----:B--2---:R-:W-:Y:S05]  /*83b0*/  @!P0 BRA `(.L_x_115) ;  /* 0xfffffffc00f08947 */ /* 0x004fea000383ffff */
[----:B------:R-:W-:Y:S05]  /*83c0*/  BRA `(.L_x_116) ;  /* 0xffffffa000107947 */ /* 0x000fea000383ffff */
.L_x_39:
[----:B----4-:R-:W-:-:S07]  /*83d0*/  MOV R0, UR5 ;  /* 0x0000000500007c02 */ /* 0x010fce0008000f00 */
.L_x_117:
[----:B-1----:R1:W2:Y:S02]  /*83e0*/  SYNCS.PHASECHK.TRANS64.TRYWAIT P0, [R0+URZ], R3 ;  /* 0x00000003000075a7 */ /* 0x0022a400080011ff */
[----:B--2---:R-:W-:Y:S05]  /*83f0*/  @!P0 NANOSLEEP.SYNCS 0x989680 ;  /* 0x009896800000895d */ /* 0x004fea0003900000 */
[----:B------:R-:W2:Y:S02]  /*8400*/  @!P0 SYNCS.PHASECHK.TRANS64 P0, [R0+URZ], R3 ;  /* 0x00000003000085a7 */ /* 0x000ea400080010ff */
[----:B--2---:R-:W-:Y:S05]  /*8410*/  @!P0 BRA `(.L_x_117) ;  /* 0xfffffffc00f08947 */ /* 0x004fea000383ffff */
[----:B------:R-:W-:Y:S05]  /*8420*/  BRA `(.L_x_118) ;  /* 0xffffffa0001c7947 */ /* 0x000fea000383ffff */
.L_x_42:
[----:B-1----:R1:W2:Y:S02]  /*8430*/  SYNCS.PHASECHK.TRANS64.TRYWAIT P0, [R0+URZ+0xe0], R5 ;  /* 0x0000e005000075a7 */ /* 0x0022a400080011ff */
[----:B--2---:R-:W-:Y:S05]  /*8440*/  @!P0 NANOSLEEP.SYNCS 0x989680 ;  /* 0x009896800000895d */ /* 0x004fea0003900000 */
[----:B------:R-:W2:Y:S02]  /*8450*/  @!P0 SYNCS.PHASECHK.TRANS64 P0, [R0+URZ+0xe0], R5 ;  /* 0x0000e005000085a7 */ /* 0x000ea400080010ff */
[----:B--2---:R-:W-:Y:S05]  /*8460*/  @!P0 BRA `(.L_x_42) ;  /* 0xfffffffc00f08947 */ /* 0x004fea000383ffff */
[----:B------:R-:W-:Y:S05]  /*8470*/  BRA `(.L_x_119) ;  /* 0xffffffa000787947 */ /* 0x000fea000383ffff */
.L_x_43:
[----:B------:R-:W-:-:S07]  /*8480*/  MOV R0, UR5 ;  /* 0x0000000500007c02 */ /* 0x000fce0008000f00 */
.L_x_120:
[----:B-1----:R1:W2:Y:S02]  /*8490*/  SYNCS.PHASECHK.TRANS64.TRYWAIT P0, [R0+URZ+0x90], R5 ;  /* 0x00009005000075a7 */ /* 0x0022a400080011ff */
[----:B--2---:R-:W-:Y:S05]  /*84a0*/  @!P0 NANOSLEEP.SYNCS 0x989680 ;  /* 0x009896800000895d */ /* 0x004fea0003900000 */
[----:B------:R-:W2:Y:S02]  /*84b0*/  @!P0 SYNCS.PHASECHK.TRANS64 P0, [R0+URZ+0x90], R5 ;  /* 0x00009005000085a7 */ /* 0x000ea400080010ff */
[----:B--2---:R-:W-:Y:S05]  /*84c0*/  @!P0 BRA `(.L_x_120) ;  /* 0xfffffffc00f08947 */ /* 0x004fea000383ffff */
[----:B------:R-:W-:Y:S05]  /*84d0*/  BRA `(.L_x_121) ;  /* 0xffffffa000887947 */ /* 0x000fea000383ffff */
.L_x_44:
[----:B-1----:R1:W2:Y:S02]  /*84e0*/  SYNCS.PHASECHK.TRANS64.TRYWAIT P1, [R0+URZ+0x80], R5 ;  /* 0x00008005000075a7 */ /* 0x0022a400080211ff */
[----:B--2---:R-:W-:Y:S05]  /*84f0*/  @!P1 NANOSLEEP.SYNCS 0x989680 ;  /* 0x009896800000995d */ /* 0x004fea0003900000 */
[----:B------:R-:W2:Y:S02]  /*8500*/  @!P1 SYNCS.PHASECHK.TRANS64 P1, [R0+URZ+0x80], R5 ;  /* 0x00008005000095a7 */ /* 0x000ea400080210ff */
[----:B--2---:R-:W-:Y:S05]  /*8510*/  @!P1 BRA `(.L_x_44) ;  /* 0xfffffffc00f09947 */ /* 0x004fea000383ffff */
[----:B------:R-:W-:Y:S05]  /*8520*/  BRA `(.L_x_122) ;  /* 0xffffffa000b87947 */ /* 0x000fea000383ffff */
.L_x_47:
[----:B------:R-:W-:-:S07]  /*8530*/  MOV R0, UR5 ;  /* 0x0000000500007c02 */ /* 0x000fce0008000f00 */
.L_x_123:
[----:B-1----:R1:W2:Y:S02]  /*8540*/  SYNCS.PHASECHK.TRANS64.TRYWAIT P0, [R0+URZ+0x90], R3 ;  /* 0x00009003000075a7 */ /* 0x0022a400080011ff */
[----:B--2---:R-:W-:Y:S05]  /*8550*/  @!P0 NANOSLEEP.SYNCS 0x989680 ;  /* 0x009896800000895d */ /* 0x004fea0003900000 */
[----:B------:R-:W2:Y:S02]  /*8560*/  @!P0 SYNCS.PHASECHK.TRANS64 P0, [R0+URZ+0x90], R3 ;  /* 0x00009003000085a7 */ /* 0x000ea400080010ff */
[----:B--2---:R-:W-:Y:S05]  /*8570*/  @!P0 BRA `(.L_x_123) ;  /* 0xfffffffc00f08947 */ /* 0x004fea000383ffff */
[----:B------:R-:W-:Y:S05]  /*8580*/  BRA `(.L_x_46) ;  /* 0xffffffa4000c7947 */ /* 0x000fea000383ffff */
.L_x_54:
[----:B-1----:R1:W2:Y:S02]  /*8590*/  SYNCS.PHASECHK.TRANS64.TRYWAIT P1, [R0+URZ+0x80], R5 ;  /* 0x00008005000075a7 */ /* 0x0022a400080211ff */
[----:B--2---:R-:W-:Y:S05]  /*85a0*/  @!P1 NANOSLEEP.SYNCS 0x989680 ;  /* 0x009896800000995d */ /* 0x004fea0003900000 */
[----:B------:R-:W2:Y:S02]  /*85b0*/  @!P1 SYNCS.PHASECHK.TRANS64 P1, [R0+URZ+0x80], R5 ;  /* 0x00008005000095a7 */ /* 0x000ea400080210ff */
[----:B--2---:R-:W-:Y:S05]  /*85c0*/  @!P1 BRA `(.L_x_54) ;  /* 0xfffffffc00f09947 */ /* 0x004fea000383ffff */
[----:B------:R-:W-:Y:S05]  /*85d0*/  BRA `(.L_x_124) ;  /* 0xffffffa800647947 */ /* 0x000fea000383ffff */
.L_x_55:
[----:B------:R-:W-:-:S07]  /*85e0*/  MOV R3, UR9 ;  /* 0x0000000900037c02 */ /* 0x000fce0008000f00 */
.L_x_125:
[----:B-1----:R1:W2:Y:S02]  /*85f0*/  SYNCS.PHASECHK.TRANS64.TRYWAIT P0, [R3+URZ+0xc0], R0 ;  /* 0x0000c000030075a7 */ /* 0x0022a400080011ff */
[----:B--2---:R-:W-:Y:S05]  /*8600*/  @!P0 NANOSLEEP.SYNCS 0x989680 ;  /* 0x009896800000895d */ /* 0x004fea0003900000 */
[----:B------:R-:W2:Y:S02]  /*8610*/  @!P0 SYNCS.PHASECHK.TRANS64 P0, [R3+URZ+0xc0], R0 ;  /* 0x0000c000030085a7 */ /* 0x000ea400080010ff */
[----:B--2---:R-:W-:Y:S05]  /*8620*/  @!P0 BRA `(.L_x_125) ;  /* 0xfffffffc00f08947 */ /* 0x004fea000383ffff */
[----:B------:R-:W-:Y:S05]  /*8630*/  BRA `(.L_x_126) ;  /* 0xffffffa800987947 */ /* 0x000fea000383ffff */
.L_x_58:
[----:B------:R-:W-:Y:S07]  /*8640*/  MOV R0, UR7 ;  /* 0x0000000700007c02 */ /* 0x000fee0008000f00 */
.L_x_127:
[----:B-1----:R1:W2:Y:S02]  /*8650*/  SYNCS.PHASECHK.TRANS64.TRYWAIT P0, [R0+URZ], R3 ;  /* 0x00000003000075a7 */ /* 0x0022a400080011ff */
[----:B--2---:R-:W-:Y:S05]  /*8660*/  @!P0 NANOSLEEP.SYNCS 0x989680 ;  /* 0x009896800000895d */ /* 0x004fea0003900000 */
[----:B------:R-:W2:Y:S02]  /*8670*/  @!P0 SYNCS.PHASECHK.TRANS64 P0, [R0+URZ], R3 ;  /* 0x00000003000085a7 */ /* 0x000ea400080010ff */
[----:B--2---:R-:W-:Y:S05]  /*8680*/  @!P0 BRA `(.L_x_127) ;  /* 0xfffffffc00f08947 */ /* 0x004fea000383ffff */
[----:B------:R-:W-:Y:S05]  /*8690*/  BRA `(.L_x_57) ;  /* 0xffffffa800b87947 */ /* 0x000fea000383ffff */
.L_x_61:
[----:B------:R-:W-:-:S07]  /*86a0*/  MOV R0, UR5 ;  /* 0x0000000500007c02 */ /* 0x000fce0008000f00 */
.L_x_128:
[----:B--2---:R2:W3:Y:S02]  /*86b0*/  SYNCS.PHASECHK.TRANS64.TRYWAIT P0, [R0+URZ], R3 ;  /* 0x00000003000075a7 */ /* 0x0044e400080011ff */
[----:B---3--:R-:W-:Y:S05]  /*86c0*/  @!P0 NANOSLEEP.SYNCS 0x989680 ;  /* 0x009896800000895d */ /* 0x008fea0003900000 */
[----:B------:R-:W3:Y:S02]  /*86d0*/  @!P0 SYNCS.PHASECHK.TRANS64 P0, [R0+URZ], R3 ;  /* 0x00000003000085a7 */ /* 0x000ee400080010ff */
[----:B---3--:R-:W-:Y:S05]  /*86e0*/  @!P0 BRA `(.L_x_128) ;  /* 0xfffffffc00f08947 */ /* 0x008fea000383ffff */
[----:B------:R-:W-:Y:S05]  /*86f0*/  BRA `(.L_x_129) ;  /* 0xffffffac00587947 */ /* 0x000fea000383ffff */
.L_x_62:
[----:B------:R-:W-:-:S07]  /*8700*/  MOV R0, UR5 ;  /* 0x0000000500007c02 */ /* 0x000fce0008000f00 */
.L_x_130:
[----:B--2---:R2:W3:Y:S02]  /*8710*/  SYNCS.PHASECHK.TRANS64.TRYWAIT P0, [R0+URZ], R3 ;  /* 0x00000003000075a7 */ /* 0x0044e400080011ff */
[----:B---3--:R-:W-:Y:S05]  /*8720*/  @!P0 NANOSLEEP.SYNCS 0x989680 ;  /* 0x009896800000895d */ /* 0x008fea0003900000 */
[----:B------:R-:W3:Y:S02]  /*8730*/  @!P0 SYNCS.PHASECHK.TRANS64 P0, [R0+URZ], R3 ;  /* 0x00000003000085a7 */ /* 0x000ee400080010ff */
[----:B---3--:R-:W-:Y:S05]  /*8740*/  @!P0 BRA `(.L_x_130) ;  /* 0xfffffffc00f08947 */ /* 0x008fea000383ffff */
[----:B------:R-:W-:Y:S05]  /*8750*/  BRA `(.L_x_131) ;  /* 0xffffffac00647947 */ /* 0x000fea000383ffff */
.L_x_63:
[----:B------:R-:W-:-:S07]  /*8760*/  MOV R0, UR5 ;  /* 0x0000000500007c02 */ /* 0x000fce0008000f00 */
.L_x_132:
[----:B--2---:R2:W3:Y:S02]  /*8770*/  SYNCS.PHASECHK.TRANS64.TRYWAIT P0, [R0+URZ], R3 ;  /* 0x00000003000075a7 */ /* 0x0044e400080011ff */
[----:B---3--:R-:W-:Y:S05]  /*8780*/  @!P0 NANOSLEEP.SYNCS 0x989680 ;  /* 0x009896800000895d */ /* 0x008fea0003900000 */
[----:B------:R-:W3:Y:S02]  /*8790*/  @!P0 SYNCS.PHASECHK.TRANS64 P0, [R0+URZ], R3 ;  /* 0x00000003000085a7 */ /* 0x000ee400080010ff */
[----:B---3--:R-:W-:Y:S05]  /*87a0*/  @!P0 BRA `(.L_x_132) ;  /* 0xfffffffc00f08947 */ /* 0x008fea000383ffff */
[----:B------:R-:W-:Y:S05]  /*87b0*/  BRA `(.L_x_133) ;  /* 0xffffffac00707947 */ /* 0x000fea000383ffff */
.L_x_64:
[----:B------:R-:W-:-:S07]  /*87c0*/  MOV R0, UR7 ;  /* 0x0000000700007c02 */ /* 0x000fce0008000f00 */
.L_x_134:
[----:B--2---:R2:W3:Y:S02]  /*87d0*/  SYNCS.PHASECHK.TRANS64.TRYWAIT P0, [R0+URZ], R3 ;  /* 0x00000003000075a7 */ /* 0x0044e400080011ff */
[----:B---3--:R-:W-:Y:S05]  /*87e0*/  @!P0 NANOSLEEP.SYNCS 0x989680 ;  /* 0x009896800000895d */ /* 0x008fea0003900000 */
[----:B------:R-:W3:Y:S02]  /*87f0*/  @!P0 SYNCS.PHASECHK.TRANS64 P0, [R0+URZ], R3 ;  /* 0x00000003000085a7 */ /* 0x000ee400080010ff */
[----:B---3--:R-:W-:Y:S05]  /*8800*/  @!P0 BRA `(.L_x_134) ;  /* 0xfffffffc00f08947 */ /* 0x008fea000383ffff */
[----:B------:R-:W-:Y:S05]  /*8810*/  BRA `(.L_x_135) ;  /* 0xffffffac007c7947 */ /* 0x000fea000383ffff */
.L_x_69:
[----:B--2---:R2:W3:Y:S02]  /*8820*/  SYNCS.PHASECHK.TRANS64.TRYWAIT P0, [R0+URZ+0x80], R3 ;  /* 0x00008003000075a7 */ /* 0x0044e400080011ff */
[----:B---3--:R-:W-:Y:S05]  /*8830*/  @!P0 NANOSLEEP.SYNCS 0x989680 ;  /* 0x009896800000895d */ /* 0x008fea0003900000 */
[----:B------:R-:W3:Y:S02]  /*8840*/  @!P0 SYNCS.PHASECHK.TRANS64 P0, [R0+URZ+0x80], R3 ;  /* 0x00008003000085a7 */ /* 0x000ee400080010ff */
[----:B---3--:R-:W-:Y:S05]  /*8850*/  @!P0 BRA `(.L_x_69) ;  /* 0xfffffffc00f08947 */ /* 0x008fea000383ffff */
[----:B------:R-:W-:Y:S05]  /*8860*/  BRA `(.L_x_136) ;  /* 0xffffffb000807947 */ /* 0x000fea000383ffff */
.L_x_72:
[----:B------:R-:W-:Y:S07]  /*8870*/  MOV R0, UR7 ;  /* 0x0000000700007c02 */ /* 0x000fee0008000f00 */
.L_x_137:
[----:B--2---:R2:W3:Y:S02]  /*8880*/  SYNCS.PHASECHK.TRANS64.TRYWAIT P0, [R0+URZ+0x78], R3 ;  /* 0x00007803000075a7 */ /* 0x0044e400080011ff */
[----:B---3--:R-:W-:Y:S05]  /*8890*/  @!P0 NANOSLEEP.SYNCS 0x989680 ;  /* 0x009896800000895d */ /* 0x008fea0003900000 */
[----:B------:R-:W3:Y:S02]  /*88a0*/  @!P0 SYNCS.PHASECHK.TRANS64 P0, [R0+URZ+0x78], R3 ;  /* 0x00007803000085a7 */ /* 0x000ee400080010ff */
[----:B---3--:R-:W-:Y:S05]  /*88b0*/  @!P0 BRA `(.L_x_137) ;  /* 0xfffffffc00f08947 */ /* 0x008fea000383ffff */
[----:B------:R-:W-:Y:S05]  /*88c0*/  BRA `(.L_x_71) ;  /* 0xffffffb400607947 */ /* 0x000fea000383ffff */
.L_x_75:
[----:B--2---:R-:W-:Y:S07]  /*88d0*/  MOV R3, UR7 ;  /* 0x0000000700037c02 */ /* 0x004fee0008000f00 */
.L_x_138:
[----:B-1----:R1:W2:Y:S02]  /*88e0*/  SYNCS.PHASECHK.TRANS64.TRYWAIT P0, [R3+URZ+0x60], R12 ;  /* 0x0000600c030075a7 */ /* 0x0022a400080011ff */
[----:B--2---:R-:W-:Y:S05]  /*88f0*/  @!P0 NANOSLEEP.SYNCS 0x989680 ;  /* 0x009896800000895d */ /* 0x004fea0003900000 */
[----:B------:R-:W2:Y:S02]  /*8900*/  @!P0 SYNCS.PHASECHK.TRANS64 P0, [R3+URZ+0x60], R12 ;  /* 0x0000600c030085a7 */ /* 0x000ea400080010ff */
[----:B--2---:R-:W-:Y:S05]  /*8910*/  @!P0 BRA `(.L_x_138) ;  /* 0xfffffffc00f08947 */ /* 0x004fea000383ffff */
[----:B------:R-:W-:Y:S05]  /*8920*/  BRA `(.L_x_139) ;  /* 0xffffffb400d87947 */ /* 0x000fea000383ffff */
.L_x_76:
[----:B------:R-:W-:Y:S07]  /*8930*/  MOV R3, UR7 ;  /* 0x0000000700037c02 */ /* 0x000fee0008000f00 */
.L_x_140:
[----:B-1----:R1:W2:Y:S02]  /*8940*/  SYNCS.PHASECHK.TRANS64.TRYWAIT P0, [R3+URZ+0x68], R12 ;  /* 0x0000680c030075a7 */ /* 0x0022a400080011ff */
[----:B--2---:R-:W-:Y:S05]  /*8950*/  @!P0 NANOSLEEP.SYNCS 0x989680 ;  /* 0x009896800000895d */ /* 0x004fea0003900000 */
[----:B------:R-:W2:Y:S02]  /*8960*/  @!P0 SYNCS.PHASECHK.TRANS64 P0, [R3+URZ+0x68], R12 ;  /* 0x0000680c030085a7 */ /* 0x000ea400080010ff */
[----:B--2---:R-:W-:Y:S05]  /*8970*/  @!P0 BRA `(.L_x_140) ;  /* 0xfffffffc00f08947 */ /* 0x004fea000383ffff */
[----:B------:R-:W-:Y:S05]  /*8980*/  BRA `(.L_x_141) ;  /* 0xffffffb800587947 */ /* 0x000fea000383ffff */
.L_x_78:
[----:B------:R-:W-:-:S07]  /*8990*/  MOV R0, UR7 ;  /* 0x0000000700007c02 */ /* 0x000fce0008000f00 */
.L_x_142:
[----:B-1----:R1:W3:Y:S02]  /*89a0*/  SYNCS.PHASECHK.TRANS64.TRYWAIT P0, [R0+URZ+0x60], R3 ;  /* 0x00006003000075a7 */ /* 0x0022e400080011ff */
[----:B---3--:R-:W-:Y:S05]  /*89b0*/  @!P0 NANOSLEEP.SYNCS 0x989680 ;  /* 0x009896800000895d */ /* 0x008fea0003900000 */
[----:B------:R-:W3:Y:S02]  /*89c0*/  @!P0 SYNCS.PHASECHK.TRANS64 P0, [R0+URZ+0x60], R3 ;  /* 0x00006003000085a7 */ /* 0x000ee400080010ff */
[----:B---3--:R-:W-:Y:S05]  /*89d0*/  @!P0 BRA `(.L_x_142) ;  /* 0xfffffffc00f08947 */ /* 0x008fea000383ffff */
[----:B------:R-:W-:Y:S05]  /*89e0*/  BRA `(.L_x_143) ;  /* 0xffffffb800c87947 */ /* 0x000fea000383ffff */
.L_x_80:
[----:B--2---:R2:W4:Y:S02]  /*89f0*/  SYNCS.PHASECHK.TRANS64.TRYWAIT P0, [R0+URZ+0x80], R3 ;  /* 0x00008003000075a7 */ /* 0x00452400080011ff */
[----:B----4-:R-:W-:Y:S05]  /*8a00*/  @!P0 NANOSLEEP.SYNCS 0x989680 ;  /* 0x009896800000895d */ /* 0x010fea0003900000 */
[----:B------:R-:W4:Y:S02]  /*8a10*/  @!P0 SYNCS.PHASECHK.TRANS64 P0, [R0+URZ+0x80], R3 ;  /* 0x00008003000085a7 */ /* 0x000f2400080010ff */
[----:B----4-:R-:W-:Y:S05]  /*8a20*/  @!P0 BRA `(.L_x_80) ;  /* 0xfffffffc00f08947 */ /* 0x010fea000383ffff */
[----:B------:R-:W-:Y:S05]  /*8a30*/  BRA `(.L_x_144) ;  /* 0xffffffbc00907947 */ /* 0x000fea000383ffff */
.L_x_91:
[----:B-1----:R1:W3:Y:S02]  /*8a40*/  SYNCS.PHASECHK.TRANS64.TRYWAIT P1, [R3+URZ+0x50], R0 ;  /* 0x00005000030075a7 */ /* 0x0022e400080211ff */
[----:B---3--:R-:W-:Y:S05]  /*8a50*/  @!P1 NANOSLEEP.SYNCS 0x989680 ;  /* 0x009896800000995d */ /* 0x008fea0003900000 */
[----:B------:R-:W3:Y:S02]  /*8a60*/  @!P1 SYNCS.PHASECHK.TRANS64 P1, [R3+URZ+0x50], R0 ;  /* 0x00005000030095a7 */ /* 0x000ee400080210ff */
[----:B---3--:R-:W-:Y:S05]  /*8a70*/  @!P1 BRA `(.L_x_91) ;  /* 0xfffffffc00f09947 */ /* 0x008fea000383ffff */
[----:B------:R-:W-:Y:S05]  /*8a80*/  BRA `(.L_x_90) ;  /* 0xffffffc800b47947 */ /* 0x000fea000383ffff */
.L_x_93:
[----:B-1----:R1:W4:Y:S02]  /*8a90*/  SYNCS.PHASECHK.TRANS64.TRYWAIT P0, [R207+URZ+0xa0], R2 ;  /* 0x0000a002cf0075a7 */ /* 0x00232400080011ff */
[----:B----4-:R-:W-:Y:S05]  /*8aa0*/  @!P0 NANOSLEEP.SYNCS 0x989680 ;  /* 0x009896800000895d */ /* 0x010fea0003900000 */
[----:B------:R-:W4:Y:S02]  /*8ab0*/  @!P0 SYNCS.PHASECHK.TRANS64 P0, [R207+URZ+0xa0], R2 ;  /* 0x0000a002cf0085a7 */ /* 0x000f2400080010ff */
[----:B----4-:R-:W-:Y:S05]  /*8ac0*/  @!P0 BRA `(.L_x_93) ;  /* 0xfffffffc00f08947 */ /* 0x010fea000383ffff */
[----:B------:R-:W-:Y:S05]  /*8ad0*/  BRA `(.L_x_92) ;  /* 0xffffffcc00107947 */ /* 0x000fea000383ffff */
.L_x_102:
[----:B--2---:R2:W3:Y:S02]  /*8ae0*/  SYNCS.PHASECHK.TRANS64.TRYWAIT P0, [R210+URZ+0x50], R3 ;  /* 0x00005003d20075a7 */ /* 0x0044e400080011ff */
[----:B---3--:R-:W-:Y:S05]  /*8af0*/  @!P0 NANOSLEEP.SYNCS 0x989680 ;  /* 0x009896800000895d */ /* 0x008fea0003900000 */
[----:B------:R-:W3:Y:S02]  /*8b00*/  @!P0 SYNCS.PHASECHK.TRANS64 P0, [R210+URZ+0x50], R3 ;  /* 0x00005003d20085a7 */ /* 0x000ee400080010ff */
[----:B---3--:R-:W-:Y:S05]  /*8b10*/  @!P0 BRA `(.L_x_102) ;  /* 0xfffffffc00f08947 */ /* 0x008fea000383ffff */
[----:B------:R-:W-:Y:S05]  /*8b20*/  BRA `(.L_x_101) ;  /* 0xffffffe0001c7947 */ /* 0x000fea000383ffff */
        .weak           $__internal_0_$__cuda_sm10x_tcgen05_guardrail_trap_col_being_dealloced_not_returned_by_alloc
        .type           $__internal_0_$__cuda_sm10x_tcgen05_guardrail_trap_col_being_dealloced_not_returned_by_alloc,@function
        .size           $__internal_0_$__cuda_sm10x_tcgen05_guardrail_trap_col_being_dealloced_not_returned_by_alloc,($__internal_1_$__cuda_sm10x_tcgen05_guardrail_trap_phase_invalid_during_alloc - $__internal_0_$__cuda_sm10x_tcgen05_guardrail_trap_col_being_dealloced_not_returned_by_alloc)
$__internal_0_$__cuda_sm10x_tcgen05_guardrail_trap_col_being_dealloced_not_returned_by_alloc:
[----:B------:R-:W-:Y:S05]  /*8b30*/  BPT.TRAP 0x1 ;  /* 0x000000040000795c */ /* 0x000fea0000300000 */
[----:B------:R-:W-:-:S04]  /*8b40*/  HFMA2 R3, -RZ, RZ, 0, 0 ;  /* 0x00000000ff037431 */ /* 0x000fc800000001ff */
[----:B------:R-:W-:Y:S05]  /*8b50*/  RET.REL.NODEC R2 `(_ZN7cutlass13device_kernelINS_4gemm6kernel13GemmUniversalIN4cute5tupleIJiiiiEEENS1_10collective13CollectiveMmaINS1_35MainloopSm100TmaUmmaWarpSpecializedILi5ELi2ELi4ENS5_IJNS4_1CILi1EEESB_SB_EEEEENS5_IJNSA_ILi128EEESE_NSA_ILi32EEEEEENS_12float_e4m3_tENS5_IJlSB_lEEESH_SI_NS4_8TiledMMAINS4_8MMA_AtomIJNS4_10MMA_TraitsINS4_19SM100_MMA_F8F6F4_SSEJSH_SH_fSE_SE_NS4_17integral_constantINS4_4UMMA5MajorELSP_0EEESQ_NSN_INSO_7ScaleInELSR_0EEESS_EEEEEENS4_6LayoutISC_NS5_IJNSA_ILi0EEESW_SW_EEEEENS5_IJNS4_10UnderscoreESZ_SZ_EEEEENS4_13SM90_TMA_LOADENS4_14ComposedLayoutINS4_7SwizzleILi1ELi4ELi3EEENS4_18smem_ptr_flag_bitsILi8EEENSV_INS5_IJNSA_ILi8EEESF_EEENS5_IJSF_SB_EEEEEEEvNS4_8identityES12_S1C_vS1D_EENS_8epilogue10collective18CollectiveEpilogueINS1F_23Sm100TmaWarpSpecializedILi2ELi2ELi64ELb0ELb0EEEJSG_NS5_IJNSV_ISE_SB_EENSV_INSA_ILi64EEESB_EEEEESH_SI_SH_SI_NS1F_6fusion15FusionCallbacksIS1J_NS1O_17LinearCombinationISH_fSH_fLNS_15FloatRoundStyleE2EEESG_S1N_JEEENS4_5SM1004TMEM4LOAD26SM100_TMEM_LOAD_32dp32b64xES12_NS13_INS14_ILi2ELi4ELi3EEES17_NSV_INS5_IJS18_S1L_EEENS5_IJS1L_SB_EEEEEEENS4_39AutoVectorizingCopyWithAssumedAlignmentILi128EEENS4_14SM90_TMA_STOREES22_S24_S24_EEEvvEEEEvNT_6ParamsE) ;  /* 0xffffff7402287950 */ /* 0x000fea0003c3ffff */
        .weak           $__internal_1_$__cuda_sm10x_tcgen05_guardrail_trap_phase_invalid_during_alloc
        .type           $__internal_1_$__cuda_sm10x_tcgen05_guardrail_trap_phase_invalid_during_alloc,@function
        .size           $__internal_1_$__cuda_sm10x_tcgen05_guardrail_trap_phase_invalid_during_alloc,($__internal_2_$__cuda_sm10x_tcgen05_guardrail_trap_unallocated_columns_being_dealloced - $__internal_1_$__cuda_sm10x_tcgen05_guardrail_trap_phase_invalid_during_alloc)
$__internal_1_$__cuda_sm10x_tcgen05_guardrail_trap_phase_invalid_during_alloc:
[----:B------:R-:W-:Y:S05]  /*8b60*/  BPT.TRAP 0x1 ;  /* 0x000000040000795c */ /* 0x000fea0000300000 */
[----:B------:R-:W-:-:S04]  /*8b70*/  MOV R3, 0x0 ;  /* 0x0000000000037802 */ /* 0x000fc80000000f00 */
[----:B------:R-:W-:Y:S05]  /*8b80*/  RET.REL.NODEC R2 `(_ZN7cutlass13device_kernelINS_4gemm6kernel13GemmUniversalIN4cute5tupleIJiiiiEEENS1_10collective13CollectiveMmaINS1_35MainloopSm100TmaUmmaWarpSpecializedILi5ELi2ELi4ENS5_IJNS4_1CILi1EEESB_SB_EEEEENS5_IJNSA_ILi128EEESE_NSA_ILi32EEEEEENS_12float_e4m3_tENS5_IJlSB_lEEESH_SI_NS4_8TiledMMAINS4_8MMA_AtomIJNS4_10MMA_TraitsINS4_19SM100_MMA_F8F6F4_SSEJSH_SH_fSE_SE_NS4_17integral_constantINS4_4UMMA5MajorELSP_0EEESQ_NSN_INSO_7ScaleInELSR_0EEESS_EEEEEENS4_6LayoutISC_NS5_IJNSA_ILi0EEESW_SW_EEEEENS5_IJNS4_10UnderscoreESZ_SZ_EEEEENS4_13SM90_TMA_LOADENS4_14ComposedLayoutINS4_7SwizzleILi1ELi4ELi3EEENS4_18smem_ptr_flag_bitsILi8EEENSV_INS5_IJNSA_ILi8EEESF_EEENS5_IJSF_SB_EEEEEEEvNS4_8identityES12_S1C_vS1D_EENS_8epilogue10collective18CollectiveEpilogueINS1F_23Sm100TmaWarpSpecializedILi2ELi2ELi64ELb0ELb0EEEJSG_NS5_IJNSV_ISE_SB_EENSV_INSA_ILi64EEESB_EEEEESH_SI_SH_SI_NS1F_6fusion15FusionCallbacksIS1J_NS1O_17LinearCombinationISH_fSH_fLNS_15FloatRoundStyleE2EEESG_S1N_JEEENS4_5SM1004TMEM4LOAD26SM100_TMEM_LOAD_32dp32b64xES12_NS13_INS14_ILi2ELi4ELi3EEES17_NSV_INS5_IJS18_S1L_EEENS5_IJS1L_SB_EEEEEEENS4_39AutoVectorizingCopyWithAssumedAlignmentILi128EEENS4_14SM90_TMA_STOREES22_S24_S24_EEEvvEEEEvNT_6ParamsE) ;  /* 0xffffff74021c7950 */ /* 0x000fea0003c3ffff */
        .weak           $__internal_2_$__cuda_sm10x_tcgen05_guardrail_trap_unallocated_columns_being_dealloced
        .type           $__internal_2_$__cuda_sm10x_tcgen05_guardrail_trap_unallocated_columns_being_dealloced,@function
        .size           $__internal_2_$__cuda_sm10x_tcgen05_guardrail_trap_unallocated_columns_being_dealloced,(.L_x_146 - $__internal_2_$__cuda_sm10x_tcgen05_guardrail_trap_unallocated_columns_being_dealloced)
$__internal_2_$__cuda_sm10x_tcgen05_guardrail_trap_unallocated_columns_being_dealloced:
[----:B------:R-:W-:Y:S05]  /*8b90*/  BPT.TRAP 0x1 ;  /* 0x000000040000795c */ /* 0x000fea0000300000 */
[----:B------:R-:W-:-:S04]  /*8ba0*/  HFMA2 R3, -RZ, RZ, 0, 0 ;  /* 0x00000000ff037431 */ /* 0x000fc800000001ff */
[----:B------:R-:W-:Y:S05]  /*8bb0*/  RET.REL.NODEC R2 `(_ZN7cutlass13device_kernelINS_4gemm6kernel13GemmUniversalIN4cute5tupleIJiiiiEEENS1_10collective13CollectiveMmaINS1_35MainloopSm100TmaUmmaWarpSpecializedILi5ELi2ELi4ENS5_IJNS4_1CILi1EEESB_SB_EEEEENS5_IJNSA_ILi128EEESE_NSA_ILi32EEEEEENS_12float_e4m3_tENS5_IJlSB_lEEESH_SI_NS4_8TiledMMAINS4_8MMA_AtomIJNS4_10MMA_TraitsINS4_19SM100_MMA_F8F6F4_SSEJSH_SH_fSE_SE_NS4_17integral_constantINS4_4UMMA5MajorELSP_0EEESQ_NSN_INSO_7ScaleInELSR_0EEESS_EEEEEENS4_6LayoutISC_NS5_IJNSA_ILi0EEESW_SW_EEEEENS5_IJNS4_10UnderscoreESZ_SZ_EEEEENS4_13SM90_TMA_LOADENS4_14ComposedLayoutINS4_7SwizzleILi1ELi4ELi3EEENS4_18smem_ptr_flag_bitsILi8EEENSV_INS5_IJNSA_ILi8EEESF_EEENS5_IJSF_SB_EEEEEEEvNS4_8identityES12_S1C_vS1D_EENS_8epilogue10collective18CollectiveEpilogueINS1F_23Sm100TmaWarpSpecializedILi2ELi2ELi64ELb0ELb0EEEJSG_NS5_IJNSV_ISE_SB_EENSV_INSA_ILi64EEESB_EEEEESH_SI_SH_SI_NS1F_6fusion15FusionCallbacksIS1J_NS1O_17LinearCombinationISH_fSH_fLNS_15FloatRoundStyleE2EEESG_S1N_JEEENS4_5SM1004TMEM4LOAD26SM100_TMEM_LOAD_32dp32b64xES12_NS13_INS14_ILi2ELi4ELi3EEES17_NSV_INS5_IJS18_S1L_EEENS5_IJS1L_SB_EEEEEEENS4_39AutoVectorizingCopyWithAssumedAlignmentILi128EEENS4_14SM90_TMA_STOREES22_S24_S24_EEEvvEEEEvNT_6ParamsE) ;  /* 0xffffff7402107950 */ /* 0x000fea0003c3ffff */
.L_x_145:
[----:B------:R-:W-:-:S00]  /*8bc0*/  BRA `(.L_x_145) ;  /* 0xfffffffc00fc7947 */ /* 0x000fc0000383ffff */
[----:B------:R-:W-:-:S00]  /*8bd0*/  NOP ;  /* 0x0000000000007918 */ /* 0x000fc00000000000 */
        /* <DEDUP_REMOVED lines=10> */
.L_x_146:


//--------------------- .nv.global.init           --------------------------
	.section	.nv.global.init,"aw",@progbits
.nv.global.init:
	.type		$str$27,@object
	.size		$str$27,($str$28 - $str$27)
$str$27:
        /*0000*/ 	.byte	0x28, 0x61, 0x64, 0x64, 0x72, 0x65, 0x73, 0x73, 0x20, 0x26, 0x20, 0x6d, 0x61, 0x73, 0x6b, 0x29
        /*0010*/ 	.byte	0x20, 0x3d, 0x3d, 0x20, 0x30, 0x00
	.type		$str$28,@object
	.size		$str$28,($str$26 - $str$28)
$str$28:
        /*0016*/ 	.byte	0x2f, 0x74, 0x6d, 0x70, 0x2f, 0x63, 0x75, 0x74, 0x6c, 0x61, 0x73, 0x73, 0x5f, 0x73, 0x77, 0x65
        /*0026*/ 	.byte	0x65, 0x70, 0x5f, 0x73, 0x72, 0x63, 0x2f, 0x69, 0x6e, 0x63, 0x6c, 0x75, 0x64, 0x65, 0x2f, 0x63
        /*0036*/ 	.byte	0x75, 0x74, 0x65, 0x2f, 0x70, 0x6f, 0x69, 0x6e, 0x74, 0x65, 0x72, 0x5f, 0x66, 0x6c, 0x61, 0x67
        /*0046*/ 	.byte	0x67, 0x65, 0x64, 0x2e, 0x68, 0x70, 0x70, 0x00
	.type		$str$26,@object
	.size		$str$26,($str$25 - $str$26)
$str$26:
        /*004e*/ 	.byte	0x2f, 0x74, 0x6d, 0x70, 0x2f, 0x63, 0x75, 0x74, 0x6c, 0x61, 0x73, 0x73, 0x5f, 0x73, 0x77, 0x65
        /*005e*/ 	.byte	0x65, 0x70, 0x5f, 0x73, 0x72, 0x63, 0x2f, 0x69, 0x6e, 0x63, 0x6c, 0x75, 0x64, 0x65, 0x2f, 0x63
        /*006e*/ 	.byte	0x75, 0x74, 0x65, 0x2f, 0x61, 0x74, 0x6f, 0x6d, 0x2f, 0x63, 0x6f, 0x70, 0x79, 0x5f, 0x74, 0x72
        /*007e*/ 	.byte	0x61, 0x69, 0x74, 0x73, 0x5f, 0x73, 0x6d, 0x31, 0x30, 0x30, 0x2e, 0x68, 0x70, 0x70, 0x00
	.type		$str$25,@object
	.size		$str$25,(__unnamed_1 - $str$25)
$str$25:
        /*008d*/ 	.byte	0x28, 0x28, 0x75, 0x69, 0x6e, 0x74, 0x33, 0x32, 0x5f, 0x74, 0x28, 0x74, 0x68, 0x72, 0x65, 0x61
        /*009d*/ 	.byte	0x64, 0x49, 0x64, 0x78, 0x2e, 0x78, 0x29, 0x20, 0x2f, 0x20, 0x33, 0x32, 0x29, 0x20, 0x25, 0x20
        /*00ad*/ 	.byte	0x34, 0x29, 0x20, 0x3d, 0x3d, 0x20, 0x28, 0x28, 0x28, 0x74, 0x6d, 0x65, 0x6d, 0x5f, 0x61, 0x64
        /*00bd*/ 	.byte	0x64, 0x72, 0x20, 0x3e, 0x3e, 0x20, 0x31, 0x36, 0x29, 0x20, 0x2f, 0x20, 0x33, 0x32, 0x29, 0x20
        /*00cd*/ 	.byte	0x25, 0x20, 0x34, 0x29, 0x00
	.type		__unnamed_1,@object
	.size		__unnamed_1,(__unnamed_2 - __unnamed_1)
__unnamed_1:
        /*00d2*/ 	.byte	0x61, 0x75, 0x74, 0x6f, 0x20, 0x63, 0x75, 0x74, 0x65, 0x3a, 0x3a, 0x61, 0x73, 0x5f, 0x70, 0x6f
        /* <DEDUP_REMOVED lines=24> */
        /*0262*/ 	.byte	0x43, 0x3c, 0x38, 0x31, 0x39, 0x32, 0x3e, 0x3e, 0x3e, 0x3e, 0x5d, 0x00
	.type		__unnamed_2,@object
	.size		__unnamed_2,(.L_2 - __unnamed_2)
__unnamed_2:
        /* <DEDUP_REMOVED lines=42> */
        /*050e*/ 	.byte	0x3e, 0x3e, 0x3e, 0x3e, 0x5d, 0x00
.L_2:


//--------------------- .nv.shared._ZN7cutlass13device_kernelINS_4gemm6kernel13GemmUniversalIN4cute5tupleIJiiiiEEENS1_10collective13CollectiveMmaINS1_35MainloopSm100TmaUmmaWarpSpecializedILi5ELi2ELi4ENS5_IJNS4_1CILi1EEESB_SB_EEEEENS5_IJNSA_ILi128EEESE_NSA_ILi32EEEEEENS_12float_e4m3_tENS5_IJlSB_lEEESH_SI_NS4_8TiledMMAINS4_8MMA_AtomIJNS4_10MMA_TraitsINS4_19SM100_MMA_F8F6F4_SSEJSH_SH_fSE_SE_NS4_17integral_constantINS4_4UMMA5MajorELSP_0EEESQ_NSN_INSO_7ScaleInELSR_0EEESS_EEEEEENS4_6LayoutISC_NS5_IJNSA_ILi0EEESW_SW_EEEEENS5_IJNS4_10UnderscoreESZ_SZ_EEEEENS4_13SM90_TMA_LOADENS4_14ComposedLayoutINS4_7SwizzleILi1ELi4ELi3EEENS4_18smem_ptr_flag_bitsILi8EEENSV_INS5_IJNSA_ILi8EEESF_EEENS5_IJSF_SB_EEEEEEEvNS4_8identityES12_S1C_vS1D_EENS_8epilogue10collective18CollectiveEpilogueINS1F_23Sm100TmaWarpSpecializedILi2ELi2ELi64ELb0ELb0EEEJSG_NS5_IJNSV_ISE_SB_EENSV_INSA_ILi64EEESB_EEEEESH_SI_SH_SI_NS1F_6fusion15FusionCallbacksIS1J_NS1O_17LinearCombinationISH_fSH_fLNS_15FloatRoundStyleE2EEESG_S1N_JEEENS4_5SM1004TMEM4LOAD26SM100_TMEM_LOAD_32dp32b64xES12_NS13_INS14_ILi2ELi4ELi3EEES17_NSV_INS5_IJS18_S1L_EEENS5_IJS1L_SB_EEEEEEENS4_39AutoVectorizingCopyWithAssumedAlignmentILi128EEENS4_14SM90_TMA_STOREES22_S24_S24_EEEvvEEEEvNT_6ParamsE --------------------------
	.section	.nv.shared._ZN7cutlass13device_kernelINS_4gemm6kernel13GemmUniversalIN4cute5tupleIJiiiiEEENS1_10collective13CollectiveMmaINS1_35MainloopSm100TmaUmmaWarpSpecializedILi5ELi2ELi4ENS5_IJNS4_1CILi1EEESB_SB_EEEEENS5_IJNSA_ILi128EEESE_NSA_ILi32EEEEEENS_12float_e4m3_tENS5_IJlSB_lEEESH_SI_NS4_8TiledMMAINS4_8MMA_AtomIJNS4_10MMA_TraitsINS4_19SM100_MMA_F8F6F4_SSEJSH_SH_fSE_SE_NS4_17integral_constantINS4_4UMMA5MajorELSP_0EEESQ_NSN_INSO_7ScaleInELSR_0EEESS_EEEEEENS4_6LayoutISC_NS5_IJNSA_ILi0EEESW_SW_EEEEENS5_IJNS4_10UnderscoreESZ_SZ_EEEEENS4_13SM90_TMA_LOADENS4_14ComposedLayoutINS4_7SwizzleILi1ELi4ELi3EEENS4_18smem_ptr_flag_bitsILi8EEENSV_INS5_IJNSA_ILi8EEESF_EEENS5_IJSF_SB_EEEEEEEvNS4_8identityES12_S1C_vS1D_EENS_8epilogue10collective18CollectiveEpilogueINS1F_23Sm100TmaWarpSpecializedILi2ELi2ELi64ELb0ELb0EEEJSG_NS5_IJNSV_ISE_SB_EENSV_INSA_ILi64EEESB_EEEEESH_SI_SH_SI_NS1F_6fusion15FusionCallbacksIS1J_NS1O_17LinearCombinationISH_fSH_fLNS_15FloatRoundStyleE2EEESG_S1N_JEEENS4_5SM1004TMEM4LOAD26SM100_TMEM_LOAD_32dp32b64xES12_NS13_INS14_ILi2ELi4ELi3EEES17_NSV_INS5_IJS18_S1L_EEENS5_IJS1L_SB_EEEEEEENS4_39AutoVectorizingCopyWithAssumedAlignmentILi128EEENS4_14SM90_TMA_STOREES22_S24_S24_EEEvvEEEEvNT_6ParamsE,"aw",@nobits
	.sectionflags	@""
	.align	16
	.zero		1024


//--------------------- .nv.shared.reserved.0     --------------------------
	.section	.nv.shared.reserved.0,"aw",@nobits
	.weak		__nv_reservedSMEM_offset_0_alias
	.size		__nv_reservedSMEM_offset_0_alias, 0, 64
	.other		__nv_reservedSMEM_offset_0_alias,@"STO_CUDA_RESERVED_SHARED STV_DEFAULT"
__nv_reservedSMEM_offset_0_alias:
	.zero		0
.nv.shared.reserved.0:
	.zero		64
	.weak		__nv_reservedSMEM_tcgen05_partition
	.type		__nv_reservedSMEM_tcgen05_partition,@object
	.size		__nv_reservedSMEM_tcgen05_partition,(.L_0 - __nv_reservedSMEM_tcgen05_partition)
__nv_reservedSMEM_tcgen05_partition:
	.zero		32
.L_0:


//--------------------- .nv.global                --------------------------
	.section	.nv.global,"aw",@nobits
.nv.global:
	.type		_ZN40_INTERNAL_8dabd1c3_4_k_cu_d78d15e5_340634cute1_E,@object
	.size		_ZN40_INTERNAL_8dabd1c3_4_k_cu_d78d15e5_340634cute1_E,(_ZN40_INTERNAL_8dabd1c3_4_k_cu_d78d15e5_340634cuda3std3__45__cpo6cbeginE - _ZN40_INTERNAL_8dabd1c3_4_k_cu_d78d15e5_340634cute1_E)
_ZN40_INTERNAL_8dabd1c3_4_k_cu_d78d15e5_340634cute1_E:
	.zero		1
	.type		_ZN40_INTERNAL_8dabd1c3_4_k_cu_d78d15e5_340634cuda3std3__45__cpo6cbeginE,@object
	.size		_ZN40_INTERNAL_8dabd1c3_4_k_cu_d78d15e5_340634cuda3std3__45__cpo6cbeginE,(_ZN40_INTERNAL_8dabd1c3_4_k_cu_d78d15e5_340634cuda3std3__48in_placeE - _ZN40_INTERNAL_8dabd1c3_4_k_cu_d78d15e5_340634cuda3std3__45__cpo6cbeginE)
_ZN40_INTERNAL_8dabd1c3_4_k_cu_d78d15e5_340634cuda3std3__45__cpo6cbeginE:
	.zero		1
	.type		_ZN40_INTERNAL_8dabd1c3_4_k_cu_d78d15e5_340634cuda3std3__48in_placeE,@object
	.size		_ZN40_INTERNAL_8dabd1c3_4_k_cu_d78d15e5_340634cuda3std3__48in_placeE,(_ZN40_INTERNAL_8dabd1c3_4_k_cu_d78d15e5_340634cuda3std6ranges3__45__cpo9iter_moveE - _ZN40_INTERNAL_8dabd1c3_4_k_cu_d78d15e5_340634cuda3std3__48in_placeE)
_ZN40_INTERNAL_8dabd1c3_4_k_cu_d78d15e5_340634cuda3std3__48in_placeE:
	.zero		1
	.type		_ZN40_INTERNAL_8dabd1c3_4_k_cu_d78d15e5_340634cuda3std6ranges3__45__cpo9iter_moveE,@object
	.size		_ZN40_INTERNAL_8dabd1c3_4_k_cu_d78d15e5_340634cuda3std6ranges3__45__cpo9iter_moveE,(_ZN40_INTERNAL_8dabd1c3_4_k_cu_d78d15e5_340634cuda3std3__45__cpo5beginE - _ZN40_INTERNAL_8dabd1c3_4_k_cu_d78d15e5_340634cuda3std6ranges3__45__cpo9iter_moveE)
_ZN40_INTERNAL_8dabd1c3_4_k_cu_d78d15e5_340634cuda3std6ranges3__45__cpo9iter_moveE:
	.zero		1
	.type		_ZN40_INTERNAL_8dabd1c3_4_k_cu_d78d15e5_340634cuda3std3__45__cpo5beginE,@object
	.size		_ZN40_INTERNAL_8dabd1c3_4_k_cu_d78d15e5_340634cuda3std3__45__cpo5beginE,(_ZN40_INTERNAL_8dabd1c3_4_k_cu_d78d15e5_340634cuda3std3__442_GLOBAL__N__8dabd1c3_4_k_cu_d78d15e5_340636ignoreE - _ZN40_INTERNAL_8dabd1c3_4_k_cu_d78d15e5_340634cuda3std3__45__cpo5beginE)
_ZN40_INTERNAL_8dabd1c3_4_k_cu_d78d15e5_340634cuda3std3__45__cpo5beginE:
	.zero		1
	.type		_ZN40_INTERNAL_8dabd1c3_4_k_cu_d78d15e5_340634cuda3std3__442_GLOBAL__N__8dabd1c3_4_k_cu_d78d15e5_340636ignoreE,@object
	.size		_ZN40_INTERNAL_8dabd1c3_4_k_cu_d78d15e5_340634cuda3std3__442_GLOBAL__N__8dabd1c3_4_k_cu_d78d15e5_340636ignoreE,(_ZN40_INTERNAL_8dabd1c3_4_k_cu_d78d15e5_340634cute7productE - _ZN40_INTERNAL_8dabd1c3_4_k_cu_d78d15e5_340634cuda3std3__442_GLOBAL__N__8dabd1c3_4_k_cu_d78d15e5_340636ignoreE)
_ZN40_INTERNAL_8dabd1c3_4_k_cu_d78d15e5_340634cuda3std3__442_GLOBAL__N__8dabd1c3_4_k_cu_d78d15e5_340636ignoreE:
	.zero		1
	.type		_ZN40_INTERNAL_8dabd1c3_4_k_cu_d78d15e5_340634cute7productE,@object
	.size		_ZN40_INTERNAL_8dabd1c3_4_k_cu_d78d15e5_340634cute7productE,(_ZN40_INTERNAL_8dabd1c3_4_k_cu_d78d15e5_340634cuda3std3__45__cpo3endE - _ZN40_INTERNAL_8dabd1c3_4_k_cu_d78d15e5_340634cute7productE)
_ZN40_INTERNAL_8dabd1c3_4_k_cu_d78d15e5_340634cute7productE:
	.zero		1
	.type		_ZN40_INTERNAL_8dabd1c3_4_k_cu_d78d15e5_340634cuda3std3__45__cpo3endE,@object
	.size		_ZN40_INTERNAL_8dabd1c3_4_k_cu_d78d15e5_340634cuda3std3__45__cpo3endE,(_ZN40_INTERNAL_8dabd1c3_4_k_cu_d78d15e5_340634cuda3std3__419piecewise_constructE - _ZN40_INTERNAL_8dabd1c3_4_k_cu_d78d15e5_340634cuda3std3__45__cpo3endE)
_ZN40_INTERNAL_8dabd1c3_4_k_cu_d78d15e5_340634cuda3std3__45__cpo3endE:
	.zero		1
	.type		_ZN40_INTERNAL_8dabd1c3_4_k_cu_d78d15e5_340634cuda3std3__419piecewise_constructE,@object
	.size		_ZN40_INTERNAL_8dabd1c3_4_k_cu_d78d15e5_340634cuda3std3__419piecewise_constructE,(_ZN40_INTERNAL_8dabd1c3_4_k_cu_d78d15e5_340634cuda3std3__45__cpo4cendE - _ZN40_INTERNAL_8dabd1c3_4_k_cu_d78d15e5_340634cuda3std3__419piecewise_constructE)
_ZN40_INTERNAL_8dabd1c3_4_k_cu_d78d15e5_340634cuda3std3__419piecewise_constructE:
	.zero		1
	.type		_ZN40_INTERNAL_8dabd1c3_4_k_cu_d78d15e5_340634cuda3std3__45__cpo4cendE,@object
	.size		_ZN40_INTERNAL_8dabd1c3_4_k_cu_d78d15e5_340634cuda3std3__45__cpo4cendE,(_ZN40_INTERNAL_8dabd1c3_4_k_cu_d78d15e5_340634cuda3std6ranges3__45__cpo4swapE - _ZN40_INTERNAL_8dabd1c3_4_k_cu_d78d15e5_340634cuda3std3__45__cpo4cendE)
_ZN40_INTERNAL_8dabd1c3_4_k_cu_d78d15e5_340634cuda3std3__45__cpo4cendE:
	.zero		1
	.type		_ZN40_INTERNAL_8dabd1c3_4_k_cu_d78d15e5_340634cuda3std6ranges3__45__cpo4swapE,@object
	.size		_ZN40_INTERNAL_8dabd1c3_4_k_cu_d78d15e5_340634cuda3std6ranges3__45__cpo4swapE,(.L_10 - _ZN40_INTERNAL_8dabd1c3_4_k_cu_d78d15e5_340634cuda3std6ranges3__45__cpo4swapE)
_ZN40_INTERNAL_8dabd1c3_4_k_cu_d78d15e5_340634cuda3std6ranges3__45__cpo4swapE:
	.zero		1
.L_10:


//--------------------- .nv.constant0._ZN7cutlass13device_kernelINS_4gemm6kernel13GemmUniversalIN4cute5tupleIJiiiiEEENS1_10collective13CollectiveMmaINS1_35MainloopSm100TmaUmmaWarpSpecializedILi5ELi2ELi4ENS5_IJNS4_1CILi1EEESB_SB_EEEEENS5_IJNSA_ILi128EEESE_NSA_ILi32EEEEEENS_12float_e4m3_tENS5_IJlSB_lEEESH_SI_NS4_8TiledMMAINS4_8MMA_AtomIJNS4_10MMA_TraitsINS4_19SM100_MMA_F8F6F4_SSEJSH_SH_fSE_SE_NS4_17integral_constantINS4_4UMMA5MajorELSP_0EEESQ_NSN_INSO_7ScaleInELSR_0EEESS_EEEEEENS4_6LayoutISC_NS5_IJNSA_ILi0EEESW_SW_EEEEENS5_IJNS4_10UnderscoreESZ_SZ_EEEEENS4_13SM90_TMA_LOADENS4_14ComposedLayoutINS4_7SwizzleILi1ELi4ELi3EEENS4_18smem_ptr_flag_bitsILi8EEENSV_INS5_IJNSA_ILi8EEESF_EEENS5_IJSF_SB_EEEEEEEvNS4_8identityES12_S1C_vS1D_EENS_8epilogue10collective18CollectiveEpilogueINS1F_23Sm100TmaWarpSpecializedILi2ELi2ELi64ELb0ELb0EEEJSG_NS5_IJNSV_ISE_SB_EENSV_INSA_ILi64EEESB_EEEEESH_SI_SH_SI_NS1F_6fusion15FusionCallbacksIS1J_NS1O_17LinearCombinationISH_fSH_fLNS_15FloatRoundStyleE2EEESG_S1N_JEEENS4_5SM1004TMEM4LOAD26SM100_TMEM_LOAD_32dp32b64xES12_NS13_INS14_ILi2ELi4ELi3EEES17_NSV_INS5_IJS18_S1L_EEENS5_IJS1L_SB_EEEEEEENS4_39AutoVectorizingCopyWithAssumedAlignmentILi128EEENS4_14SM90_TMA_STOREES22_S24_S24_EEEvvEEEEvNT_6ParamsE --------------------------
	.section	.nv.constant0._ZN7cutlass13device_kernelINS_4gemm6kernel13GemmUniversalIN4cute5tupleIJiiiiEEENS1_10collective13CollectiveMmaINS1_35MainloopSm100TmaUmmaWarpSpecializedILi5ELi2ELi4ENS5_IJNS4_1CILi1EEESB_SB_EEEEENS5_IJNSA_ILi128EEESE_NSA_ILi32EEEEEENS_12float_e4m3_tENS5_IJlSB_lEEESH_SI_NS4_8TiledMMAINS4_8MMA_AtomIJNS4_10MMA_TraitsINS4_19SM100_MMA_F8F6F4_SSEJSH_SH_fSE_SE_NS4_17integral_constantINS4_4UMMA5MajorELSP_0EEESQ_NSN_INSO_7ScaleInELSR_0EEESS_EEEEEENS4_6LayoutISC_NS5_IJNSA_ILi0EEESW_SW_EEEEENS5_IJNS4_10UnderscoreESZ_SZ_EEEEENS4_13SM90_TMA_LOADENS4_14ComposedLayoutINS4_7SwizzleILi1ELi4ELi3EEENS4_18smem_ptr_flag_bitsILi8EEENSV_INS5_IJNSA_ILi8EEESF_EEENS5_IJSF_SB_EEEEEEEvNS4_8identityES12_S1C_vS1D_EENS_8epilogue10collective18CollectiveEpilogueINS1F_23Sm100TmaWarpSpecializedILi2ELi2ELi64ELb0ELb0EEEJSG_NS5_IJNSV_ISE_SB_EENSV_INSA_ILi64EEESB_EEEEESH_SI_SH_SI_NS1F_6fusion15FusionCallbacksIS1J_NS1O_17LinearCombinationISH_fSH_fLNS_15FloatRoundStyleE2EEESG_S1N_JEEENS4_5SM1004TMEM4LOAD26SM100_TMEM_LOAD_32dp32b64xES12_NS13_INS14_ILi2ELi4ELi3EEES17_NSV_INS5_IJS18_S1L_EEENS5_IJS1L_SB_EEEEEEENS4_39AutoVectorizingCopyWithAssumedAlignmentILi128EEENS4_14SM90_TMA_STOREES22_S24_S24_EEEvvEEEEvNT_6ParamsE,"a",@progbits
	.sectionflags	@""
	.align	4
.nv.constant0._ZN7cutlass13device_kernelINS_4gemm6kernel13GemmUniversalIN4cute5tupleIJiiiiEEENS1_10collective13CollectiveMmaINS1_35MainloopSm100TmaUmmaWarpSpecializedILi5ELi2ELi4ENS5_IJNS4_1CILi1EEESB_SB_EEEEENS5_IJNSA_ILi128EEESE_NSA_ILi32EEEEEENS_12float_e4m3_tENS5_IJlSB_lEEESH_SI_NS4_8TiledMMAINS4_8MMA_AtomIJNS4_10MMA_TraitsINS4_19SM100_MMA_F8F6F4_SSEJSH_SH_fSE_SE_NS4_17integral_constantINS4_4UMMA5MajorELSP_0EEESQ_NSN_INSO_7ScaleInELSR_0EEESS_EEEEEENS4_6LayoutISC_NS5_IJNSA_ILi0EEESW_SW_EEEEENS5_IJNS4_10UnderscoreESZ_SZ_EEEEENS4_13SM90_TMA_LOADENS4_14ComposedLayoutINS4_7SwizzleILi1ELi4ELi3EEENS4_18smem_ptr_flag_bitsILi8EEENSV_INS5_IJNSA_ILi8EEESF_EEENS5_IJSF_SB_EEEEEEEvNS4_8identityES12_S1C_vS1D_EENS_8epilogue10collective18CollectiveEpilogueINS1F_23Sm100TmaWarpSpecializedILi2ELi2ELi64ELb0ELb0EEEJSG_NS5_IJNSV_ISE_SB_EENSV_INSA_ILi64EEESB_EEEEESH_SI_SH_SI_NS1F_6fusion15FusionCallbacksIS1J_NS1O_17LinearCombinationISH_fSH_fLNS_15FloatRoundStyleE2EEESG_S1N_JEEENS4_5SM1004TMEM4LOAD26SM100_TMEM_LOAD_32dp32b64xES12_NS13_INS14_ILi2ELi4ELi3EEES17_NSV_INS5_IJS18_S1L_EEENS5_IJS1L_SB_EEEEEEENS4_39AutoVectorizingCopyWithAssumedAlignmentILi128EEENS4_14SM90_TMA_STOREES22_S24_S24_EEEvvEEEEvNT_6ParamsE:
	.zero		2944


//--------------------- SYMBOLS --------------------------

	.type		.nv.reservedSmem.offset0,@object
	.size		.nv.reservedSmem.offset0,0x4
	.type		.nv.reservedSmem.cap,@object
	.size		.nv.reservedSmem.cap,0x4
	.type		__assertfail,@function
